//
// Generated by NVIDIA NVVM Compiler
//
// Compiler Build ID: CL-36424714
// Cuda compilation tools, release 13.0, V13.0.88
// Based on NVVM 20.0.0
//

.version 9.0
.target sm_100
.address_size 64

	// .globl	_Z6kernelILl1048576ELl1048576EEv4d3_tPS0_S1_Pd
.func  (.param .align 16 .b8 func_retval0[16]) __internal_trig_reduction_slowpathd
(
	.param .b64 __internal_trig_reduction_slowpathd_param_0
)
;
.global .align 8 .b8 __cudart_i2opi_d[144] = {8, 93, 141, 31, 177, 95, 251, 107, 234, 146, 82, 138, 247, 57, 7, 61, 123, 241, 229, 235, 199, 186, 39, 117, 45, 234, 95, 158, 102, 63, 70, 79, 183, 9, 203, 39, 207, 126, 54, 109, 31, 109, 10, 90, 139, 17, 47, 239, 15, 152, 5, 222, 255, 151, 248, 31, 59, 40, 249, 189, 139, 95, 132, 156, 244, 57, 83, 131, 57, 214, 145, 57, 65, 126, 95, 180, 38, 112, 156, 233, 132, 68, 187, 46, 245, 53, 130, 232, 62, 167, 41, 177, 28, 235, 29, 254, 28, 146, 209, 9, 234, 46, 73, 6, 224, 210, 77, 66, 58, 110, 36, 183, 97, 197, 187, 222, 171, 99, 81, 254, 65, 144, 67, 60, 153, 149, 98, 219, 192, 221, 52, 245, 209, 87, 39, 252, 41, 21, 68, 78, 110, 131, 249, 162};

.visible .entry _Z6kernelILl1048576ELl1048576EEv4d3_tPS0_S1_Pd(
	.param .align 8 .b8 _Z6kernelILl1048576ELl1048576EEv4d3_tPS0_S1_Pd_param_0[24],
	.param .u64 .ptr .align 1 _Z6kernelILl1048576ELl1048576EEv4d3_tPS0_S1_Pd_param_1,
	.param .u64 .ptr .align 1 _Z6kernelILl1048576ELl1048576EEv4d3_tPS0_S1_Pd_param_2,
	.param .u64 .ptr .align 1 _Z6kernelILl1048576ELl1048576EEv4d3_tPS0_S1_Pd_param_3
)
{
	.reg .pred 	%p<11>;
	.reg .b32 	%r<39>;
	.reg .b64 	%rd<17>;
	.reg .b64 	%fd<127>;

	ld.param.f64 	%fd36, [_Z6kernelILl1048576ELl1048576EEv4d3_tPS0_S1_Pd_param_0+16];
	ld.param.f64 	%fd35, [_Z6kernelILl1048576ELl1048576EEv4d3_tPS0_S1_Pd_param_0+8];
	ld.param.f64 	%fd34, [_Z6kernelILl1048576ELl1048576EEv4d3_tPS0_S1_Pd_param_0];
	ld.param.u64 	%rd5, [_Z6kernelILl1048576ELl1048576EEv4d3_tPS0_S1_Pd_param_1];
	ld.param.u64 	%rd6, [_Z6kernelILl1048576ELl1048576EEv4d3_tPS0_S1_Pd_param_2];
	mov.u32 	%r8, %ctaid.x;
	mov.u32 	%r9, %ntid.x;
	mov.u32 	%r10, %tid.x;
	mad.lo.s32 	%r1, %r8, %r9, %r10;
	setp.gt.u32 	%p1, %r1, 1048575;
	@%p1 bra 	$L__BB0_16;
	cvta.to.global.u64 	%rd9, %rd6;
	mul.wide.u32 	%rd10, %r1, 24;
	add.s64 	%rd11, %rd9, %rd10;
	ld.global.f64 	%fd1, [%rd11];
	ld.global.f64 	%fd2, [%rd11+8];
	ld.global.f64 	%fd3, [%rd11+16];
	cvta.to.global.u64 	%rd1, %rd5;
	mov.f64 	%fd119, 0d0000000000000000;
	mov.b64 	%rd16, 24;
	mov.f64 	%fd120, %fd119;
$L__BB0_2:
	add.s64 	%rd3, %rd1, %rd16;
	ld.global.f64 	%fd38, [%rd3+-24];
	ld.global.f64 	%fd39, [%rd3+-16];
	ld.global.f64 	%fd40, [%rd3+-8];
	sub.f64 	%fd41, %fd38, %fd34;
	sub.f64 	%fd42, %fd39, %fd35;
	sub.f64 	%fd43, %fd40, %fd36;
	mul.f64 	%fd44, %fd42, %fd42;
	fma.rn.f64 	%fd45, %fd41, %fd41, %fd44;
	fma.rn.f64 	%fd46, %fd43, %fd43, %fd45;
	sqrt.rn.f64 	%fd47, %fd46;
	sub.f64 	%fd48, %fd38, %fd1;
	sub.f64 	%fd49, %fd39, %fd2;
	sub.f64 	%fd50, %fd40, %fd3;
	mul.f64 	%fd51, %fd49, %fd49;
	fma.rn.f64 	%fd52, %fd48, %fd48, %fd51;
	fma.rn.f64 	%fd53, %fd50, %fd50, %fd52;
	sqrt.rn.f64 	%fd54, %fd53;
	add.f64 	%fd6, %fd47, %fd54;
	abs.f64 	%fd7, %fd6;
	setp.neu.f64 	%p2, %fd7, 0d7FF0000000000000;
	@%p2 bra 	$L__BB0_4;
	mov.f64 	%fd60, 0d0000000000000000;
	mul.rn.f64 	%fd121, %fd6, %fd60;
	mov.b32 	%r37, 0;
	bra.uni 	$L__BB0_6;
$L__BB0_4:
	mul.f64 	%fd55, %fd6, 0d3FE45F306DC9C883;
	cvt.rni.s32.f64 	%r37, %fd55;
	cvt.rn.f64.s32 	%fd56, %r37;
	fma.rn.f64 	%fd57, %fd56, 0dBFF921FB54442D18, %fd6;
	fma.rn.f64 	%fd58, %fd56, 0dBC91A62633145C00, %fd57;
	fma.rn.f64 	%fd121, %fd56, 0dB97B839A252049C0, %fd58;
	setp.ltu.f64 	%p3, %fd7, 0d41E0000000000000;
	@%p3 bra 	$L__BB0_6;
	{ // callseq 0, 0
	.param .b64 param0;
	st.param.f64 	[param0], %fd6;
	.param .align 16 .b8 retval0[16];
	call.uni (retval0), 
	__internal_trig_reduction_slowpathd, 
	(
	param0
	);
	ld.param.f64 	%fd121, [retval0];
	ld.param.b32 	%r37, [retval0+8];
	} // callseq 0
$L__BB0_6:
	mul.rn.f64 	%fd61, %fd121, %fd121;
	fma.rn.f64 	%fd62, %fd61, 0dBDA8FF8320FD8164, 0d3E21EEA7C1EF8528;
	fma.rn.f64 	%fd63, %fd62, %fd61, 0dBE927E4F8E06E6D9;
	fma.rn.f64 	%fd64, %fd63, %fd61, 0d3EFA01A019DDBCE9;
	fma.rn.f64 	%fd65, %fd64, %fd61, 0dBF56C16C16C15D47;
	fma.rn.f64 	%fd66, %fd65, %fd61, 0d3FA5555555555551;
	fma.rn.f64 	%fd67, %fd66, %fd61, 0dBFE0000000000000;
	fma.rn.f64 	%fd68, %fd67, %fd61, 0d3FF0000000000000;
	fma.rn.f64 	%fd69, %fd61, 0d3DE5DB65F9785EBA, 0dBE5AE5F12CB0D246;
	fma.rn.f64 	%fd70, %fd69, %fd61, 0d3EC71DE369ACE392;
	fma.rn.f64 	%fd71, %fd70, %fd61, 0dBF2A01A019DB62A1;
	fma.rn.f64 	%fd72, %fd71, %fd61, 0d3F81111111110818;
	fma.rn.f64 	%fd73, %fd72, %fd61, 0dBFC5555555555554;
	fma.rn.f64 	%fd74, %fd73, %fd61, 0d0000000000000000;
	fma.rn.f64 	%fd75, %fd74, %fd121, %fd121;
	and.b32  	%r13, %r37, 1;
	setp.eq.b32 	%p4, %r13, 1;
	{
	.reg .b32 %temp; 
	mov.b64 	{%temp, %r14}, %fd75;
	}
	{
	.reg .b32 %temp; 
	mov.b64 	{%r15, %temp}, %fd75;
	}
	xor.b32  	%r16, %r14, -2147483648;
	mov.b64 	%fd76, {%r15, %r16};
	selp.f64 	%fd122, %fd68, %fd75, %p4;
	selp.f64 	%fd123, %fd76, %fd68, %p4;
	and.b32  	%r17, %r37, 2;
	setp.eq.s32 	%p5, %r17, 0;
	@%p5 bra 	$L__BB0_8;
	{
	.reg .b32 %temp; 
	mov.b64 	{%temp, %r18}, %fd122;
	}
	{
	.reg .b32 %temp; 
	mov.b64 	{%r19, %temp}, %fd122;
	}
	xor.b32  	%r20, %r18, -2147483648;
	mov.b64 	%fd122, {%r19, %r20};
	{
	.reg .b32 %temp; 
	mov.b64 	{%temp, %r21}, %fd123;
	}
	{
	.reg .b32 %temp; 
	mov.b64 	{%r22, %temp}, %fd123;
	}
	xor.b32  	%r23, %r21, -2147483648;
	mov.b64 	%fd123, {%r22, %r23};
$L__BB0_8:
	add.f64 	%fd18, %fd120, %fd123;
	add.f64 	%fd19, %fd119, %fd122;
	ld.global.f64 	%fd77, [%rd3];
	ld.global.f64 	%fd78, [%rd3+8];
	ld.global.f64 	%fd79, [%rd3+16];
	sub.f64 	%fd80, %fd77, %fd34;
	sub.f64 	%fd81, %fd78, %fd35;
	sub.f64 	%fd82, %fd79, %fd36;
	mul.f64 	%fd83, %fd81, %fd81;
	fma.rn.f64 	%fd84, %fd80, %fd80, %fd83;
	fma.rn.f64 	%fd85, %fd82, %fd82, %fd84;
	sqrt.rn.f64 	%fd86, %fd85;
	sub.f64 	%fd87, %fd77, %fd1;
	sub.f64 	%fd88, %fd78, %fd2;
	sub.f64 	%fd89, %fd79, %fd3;
	mul.f64 	%fd90, %fd88, %fd88;
	fma.rn.f64 	%fd91, %fd87, %fd87, %fd90;
	fma.rn.f64 	%fd92, %fd89, %fd89, %fd91;
	sqrt.rn.f64 	%fd93, %fd92;
	add.f64 	%fd20, %fd86, %fd93;
	abs.f64 	%fd21, %fd20;
	setp.eq.f64 	%p6, %fd21, 0d7FF0000000000000;
	@%p6 bra 	$L__BB0_11;
	mul.f64 	%fd94, %fd20, 0d3FE45F306DC9C883;
	cvt.rni.s32.f64 	%r38, %fd94;
	cvt.rn.f64.s32 	%fd95, %r38;
	fma.rn.f64 	%fd96, %fd95, 0dBFF921FB54442D18, %fd20;
	fma.rn.f64 	%fd97, %fd95, 0dBC91A62633145C00, %fd96;
	fma.rn.f64 	%fd124, %fd95, 0dB97B839A252049C0, %fd97;
	setp.ltu.f64 	%p7, %fd21, 0d41E0000000000000;
	@%p7 bra 	$L__BB0_12;
	{ // callseq 1, 0
	.param .b64 param0;
	st.param.f64 	[param0], %fd20;
	.param .align 16 .b8 retval0[16];
	call.uni (retval0), 
	__internal_trig_reduction_slowpathd, 
	(
	param0
	);
	ld.param.f64 	%fd124, [retval0];
	ld.param.b32 	%r38, [retval0+8];
	} // callseq 1
	bra.uni 	$L__BB0_12;
$L__BB0_11:
	mov.f64 	%fd99, 0d0000000000000000;
	mul.rn.f64 	%fd124, %fd20, %fd99;
	mov.b32 	%r38, 0;
$L__BB0_12:
	mul.rn.f64 	%fd100, %fd124, %fd124;
	fma.rn.f64 	%fd101, %fd100, 0dBDA8FF8320FD8164, 0d3E21EEA7C1EF8528;
	fma.rn.f64 	%fd102, %fd101, %fd100, 0dBE927E4F8E06E6D9;
	fma.rn.f64 	%fd103, %fd102, %fd100, 0d3EFA01A019DDBCE9;
	fma.rn.f64 	%fd104, %fd103, %fd100, 0dBF56C16C16C15D47;
	fma.rn.f64 	%fd105, %fd104, %fd100, 0d3FA5555555555551;
	fma.rn.f64 	%fd106, %fd105, %fd100, 0dBFE0000000000000;
	fma.rn.f64 	%fd107, %fd106, %fd100, 0d3FF0000000000000;
	fma.rn.f64 	%fd108, %fd100, 0d3DE5DB65F9785EBA, 0dBE5AE5F12CB0D246;
	fma.rn.f64 	%fd109, %fd108, %fd100, 0d3EC71DE369ACE392;
	fma.rn.f64 	%fd110, %fd109, %fd100, 0dBF2A01A019DB62A1;
	fma.rn.f64 	%fd111, %fd110, %fd100, 0d3F81111111110818;
	fma.rn.f64 	%fd112, %fd111, %fd100, 0dBFC5555555555554;
	fma.rn.f64 	%fd113, %fd112, %fd100, 0d0000000000000000;
	fma.rn.f64 	%fd114, %fd113, %fd124, %fd124;
	and.b32  	%r26, %r38, 1;
	setp.eq.b32 	%p8, %r26, 1;
	{
	.reg .b32 %temp; 
	mov.b64 	{%temp, %r27}, %fd114;
	}
	{
	.reg .b32 %temp; 
	mov.b64 	{%r28, %temp}, %fd114;
	}
	xor.b32  	%r29, %r27, -2147483648;
	mov.b64 	%fd115, {%r28, %r29};
	selp.f64 	%fd125, %fd107, %fd114, %p8;
	selp.f64 	%fd126, %fd115, %fd107, %p8;
	and.b32  	%r30, %r38, 2;
	setp.eq.s32 	%p9, %r30, 0;
	@%p9 bra 	$L__BB0_14;
	{
	.reg .b32 %temp; 
	mov.b64 	{%temp, %r31}, %fd125;
	}
	{
	.reg .b32 %temp; 
	mov.b64 	{%r32, %temp}, %fd125;
	}
	xor.b32  	%r33, %r31, -2147483648;
	mov.b64 	%fd125, {%r32, %r33};
	{
	.reg .b32 %temp; 
	mov.b64 	{%temp, %r34}, %fd126;
	}
	{
	.reg .b32 %temp; 
	mov.b64 	{%r35, %temp}, %fd126;
	}
	xor.b32  	%r36, %r34, -2147483648;
	mov.b64 	%fd126, {%r35, %r36};
$L__BB0_14:
	add.f64 	%fd120, %fd18, %fd126;
	add.f64 	%fd119, %fd19, %fd125;
	add.s64 	%rd16, %rd16, 48;
	setp.ne.s64 	%p10, %rd16, 25165848;
	@%p10 bra 	$L__BB0_2;
	ld.param.u64 	%rd15, [_Z6kernelILl1048576ELl1048576EEv4d3_tPS0_S1_Pd_param_3];
	mul.f64 	%fd116, %fd119, %fd119;
	fma.rn.f64 	%fd117, %fd120, %fd120, %fd116;
	sqrt.rn.f64 	%fd118, %fd117;
	cvta.to.global.u64 	%rd12, %rd15;
	mul.wide.u32 	%rd13, %r1, 8;
	add.s64 	%rd14, %rd12, %rd13;
	st.global.f64 	[%rd14], %fd118;
$L__BB0_16:
	ret;

}
.func  (.param .align 16 .b8 func_retval0[16]) __internal_trig_reduction_slowpathd(
	.param .b64 __internal_trig_reduction_slowpathd_param_0
)
{
	.local .align 8 .b8 	__local_depot1[40];
	.reg .b64 	%SP;
	.reg .b64 	%SPL;
	.reg .pred 	%p<10>;
	.reg .b32 	%r<47>;
	.reg .b64 	%rd<74>;
	.reg .b64 	%fd<5>;

	mov.u64 	%SPL, __local_depot1;
	ld.param.f64 	%fd4, [__internal_trig_reduction_slowpathd_param_0];
	add.u64 	%rd1, %SPL, 0;
	{
	.reg .b32 %temp; 
	mov.b64 	{%temp, %r1}, %fd4;
	}
	shr.u32 	%r2, %r1, 20;
	and.b32  	%r3, %r2, 2047;
	setp.eq.s32 	%p1, %r3, 2047;
	mov.b32 	%r46, 0;
	@%p1 bra 	$L__BB1_9;
	add.s32 	%r20, %r3, -1024;
	mov.b64 	%rd20, %fd4;
	shl.b64 	%rd2, %rd20, 11;
	shr.u32 	%r4, %r20, 6;
	sub.s32 	%r45, 15, %r4;
	sub.s32 	%r21, 19, %r4;
	setp.lt.u32 	%p2, %r20, 128;
	selp.b32 	%r6, 18, %r21, %p2;
	setp.ge.s32 	%p3, %r45, %r6;
	mov.b64 	%rd70, 0;
	@%p3 bra 	$L__BB1_4;
	add.s32 	%r23, %r6, %r4;
	neg.s32 	%r43, %r23;
	or.b64  	%rd3, %rd2, -9223372036854775808;
	mov.b64 	%rd70, 0;
	mov.b32 	%r42, 0;
	mov.u64 	%rd25, __cudart_i2opi_d;
	mov.u32 	%r44, %r45;
$L__BB1_3:
	.pragma "nounroll";
	mul.wide.s32 	%rd22, %r42, 8;
	add.s64 	%rd23, %rd1, %rd22;
	mul.wide.s32 	%rd24, %r44, 8;
	add.s64 	%rd26, %rd25, %rd24;
	ld.global.nc.u64 	%rd27, [%rd26];
	{
	.reg .u32 %r0, %r1, %r2, %r3, %alo, %ahi, %blo, %bhi, %clo, %chi;
	mov.b64 	{%alo,%ahi}, %rd27;
	mov.b64 	{%blo,%bhi}, %rd3;
	mov.b64 	{%clo,%chi}, %rd70;
	mad.lo.cc.u32 	%r0, %alo, %blo, %clo;
	madc.hi.cc.u32 	%r1, %alo, %blo, %chi;
	madc.hi.u32 	%r2, %alo, %bhi, 0;
	mad.lo.cc.u32 	%r1, %alo, %bhi, %r1;
	madc.hi.cc.u32 	%r2, %ahi, %blo, %r2;
	madc.hi.u32 	%r3, %ahi, %bhi, 0;
	mad.lo.cc.u32 	%r1, %ahi, %blo, %r1;
	madc.lo.cc.u32 	%r2, %ahi, %bhi, %r2;
	addc.u32 	%r3, %r3, 0;
	mov.b64 	%rd28, {%r0,%r1};
	mov.b64 	%rd70, {%r2,%r3};
	}
	st.local.u64 	[%rd23], %rd28;
	add.s32 	%r44, %r44, 1;
	add.s32 	%r43, %r43, 1;
	add.s32 	%r42, %r42, 1;
	setp.ne.s32 	%p4, %r43, -15;
	mov.u32 	%r45, %r6;
	@%p4 bra 	$L__BB1_3;
$L__BB1_4:
	cvt.s64.s32 	%rd29, %r45;
	cvt.u64.u32 	%rd30, %r4;
	add.s64 	%rd31, %rd30, %rd29;
	shl.b64 	%rd32, %rd31, 3;
	add.s64 	%rd33, %rd1, %rd32;
	st.local.u64 	[%rd33+-120], %rd70;
	and.b32  	%r15, %r2, 63;
	ld.local.u64 	%rd72, [%rd1+16];
	ld.local.u64 	%rd71, [%rd1+24];
	setp.eq.s32 	%p5, %r15, 0;
	@%p5 bra 	$L__BB1_6;
	shl.b64 	%rd34, %rd71, %r15;
	shr.u64 	%rd35, %rd72, 1;
	xor.b32  	%r24, %r15, 63;
	shr.u64 	%rd36, %rd35, %r24;
	or.b64  	%rd71, %rd34, %rd36;
	ld.local.u64 	%rd37, [%rd1+8];
	shl.b64 	%rd38, %rd72, %r15;
	shr.u64 	%rd39, %rd37, 1;
	shr.u64 	%rd40, %rd39, %r24;
	or.b64  	%rd72, %rd38, %rd40;
$L__BB1_6:
	and.b32  	%r25, %r1, -2147483648;
	shr.u64 	%rd41, %rd71, 62;
	cvt.u32.u64 	%r26, %rd41;
	mov.b64 	{%r27, %r28}, %rd71;
	mov.b64 	{%r29, %r30}, %rd72;
	shf.l.wrap.b32 	%r31, %r30, %r27, 2;
	shf.l.wrap.b32 	%r32, %r27, %r28, 2;
	mov.b64 	%rd42, {%r31, %r32};
	shl.b64 	%rd43, %rd72, 2;
	shr.u64 	%rd44, %rd42, 63;
	cvt.u32.u64 	%r33, %rd44;
	add.s32 	%r34, %r33, %r26;
	setp.eq.s32 	%p6, %r25, 0;
	neg.s32 	%r35, %r34;
	selp.b32 	%r46, %r34, %r35, %p6;
	setp.gt.s64 	%p7, %rd42, -1;
	mov.b64 	%rd45, 0;
	{
	.reg .u32 %r0, %r1, %r2, %r3, %a0, %a1, %a2, %a3, %b0, %b1, %b2, %b3;
	mov.b64 	{%a0,%a1}, %rd45;
	mov.b64 	{%a2,%a3}, %rd45;
	mov.b64 	{%b0,%b1}, %rd43;
	mov.b64 	{%b2,%b3}, %rd42;
	sub.cc.u32 	%r0, %a0, %b0;
	subc.cc.u32 	%r1, %a1, %b1;
	subc.cc.u32 	%r2, %a2, %b2;
	subc.u32 	%r3, %a3, %b3;
	mov.b64 	%rd46, {%r0,%r1};
	mov.b64 	%rd47, {%r2,%r3};
	}
	xor.b32  	%r36, %r25, -2147483648;
	selp.b64 	%rd73, %rd42, %rd47, %p7;
	selp.b64 	%rd14, %rd43, %rd46, %p7;
	selp.b32 	%r17, %r25, %r36, %p7;
	clz.b64 	%r37, %rd73;
	cvt.u64.u32 	%rd15, %r37;
	setp.eq.s32 	%p8, %r37, 0;
	@%p8 bra 	$L__BB1_8;
	cvt.u32.u64 	%r38, %rd15;
	and.b32  	%r39, %r38, 63;
	shl.b64 	%rd48, %rd73, %r39;
	shr.u64 	%rd49, %rd14, 1;
	not.b32 	%r40, %r38;
	and.b32  	%r41, %r40, 63;
	shr.u64 	%rd50, %rd49, %r41;
	or.b64  	%rd73, %rd48, %rd50;
$L__BB1_8:
	mov.b64 	%rd51, -3958705157555305931;
	{
	.reg .u32 %r0, %r1, %r2, %r3, %alo, %ahi, %blo, %bhi;
	mov.b64 	{%alo,%ahi}, %rd73;
	mov.b64 	{%blo,%bhi}, %rd51;
	mul.lo.u32 	%r0, %alo, %blo;
	mul.hi.u32 	%r1, %alo, %blo;
	mad.lo.cc.u32 	%r1, %alo, %bhi, %r1;
	madc.hi.u32 	%r2, %alo, %bhi, 0;
	mad.lo.cc.u32 	%r1, %ahi, %blo, %r1;
	madc.hi.cc.u32 	%r2, %ahi, %blo, %r2;
	madc.hi.u32 	%r3, %ahi, %bhi, 0;
	mad.lo.cc.u32 	%r2, %ahi, %bhi, %r2;
	addc.u32 	%r3, %r3, 0;
	mov.b64 	%rd52, {%r0,%r1};
	mov.b64 	%rd53, {%r2,%r3};
	}
	setp.gt.s64 	%p9, %rd53, 0;
	{
	.reg .u32 %r0, %r1, %r2, %r3, %a0, %a1, %a2, %a3, %b0, %b1, %b2, %b3;
	mov.b64 	{%a0,%a1}, %rd52;
	mov.b64 	{%a2,%a3}, %rd53;
	mov.b64 	{%b0,%b1}, %rd52;
	mov.b64 	{%b2,%b3}, %rd53;
	add.cc.u32 	%r0, %a0, %b0;
	addc.cc.u32 	%r1, %a1, %b1;
	addc.cc.u32 	%r2, %a2, %b2;
	addc.u32 	%r3, %a3, %b3;
	mov.b64 	%rd54, {%r0,%r1};
	mov.b64 	%rd55, {%r2,%r3};
	}
	selp.b64 	%rd56, %rd55, %rd53, %p9;
	selp.s64 	%rd57, -1, 0, %p9;
	sub.s64 	%rd58, %rd57, %rd15;
	cvt.u64.u32 	%rd59, %r17;
	shl.b64 	%rd60, %rd59, 32;
	add.s64 	%rd61, %rd56, 1;
	shr.u64 	%rd62, %rd61, 10;
	add.s64 	%rd63, %rd62, 1;
	shr.u64 	%rd64, %rd63, 1;
	shl.b64 	%rd65, %rd58, 52;
	add.s64 	%rd66, %rd65, %rd64;
	add.s64 	%rd67, %rd66, 4602678819172646912;
	or.b64  	%rd68, %rd67, %rd60;
	mov.b64 	%fd4, %rd68;
$L__BB1_9:
	st.param.f64 	[func_retval0], %fd4;
	st.param.b32 	[func_retval0+8], %r46;
	ret;

}


// ===== COMPILED SASS (sm_100) =====

	.target	sm_100

	.elftype	@"ET_EXEC"


//--------------------- .note.nv.tkinfo           --------------------------
	.section	.note.nv.tkinfo,"",@"SHT_NOTE"
	.sectionflags	@"SHF_NOTE_NV_TKINFO"
	.tkinfo
        /*0018*/ 	.word	0x00000002
        /*0030*/ 	.string	""
        /*0030*/ 	.string	"ptxas"
        /*0030*/ 	.string	"Cuda compilation tools, release 13.0, V13.0.88"
        /*0030*/ 	.string	"Build cuda_13.0.r13.0/compiler.36424714_0"
        /*0030*/ 	.string	"-arch sm_100 -m 64 "



//--------------------- .note.nv.cuinfo           --------------------------
	.section	.note.nv.cuinfo,"",@"SHT_NOTE"
	.sectionflags	@"SHF_NOTE_NV_CUINFO"
        /*0018*/ 	.short	0x0002
        /*001a*/ 	.short	0x0064
        /*001c*/ 	.short	0x0082
	.zero		2


//--------------------- .nv.info                  --------------------------
	.section	.nv.info,"",@"SHT_CUDA_INFO"
	.align	4


	//----- nvinfo : EIATTR_REGCOUNT
	.align		4
        /*0000*/ 	.byte	0x04, 0x2f
        /*0002*/ 	.short	(.L_2 - .L_1)
	.align		4
.L_1:
        /*0004*/ 	.word	index@(_Z6kernelILl1048576ELl1048576EEv4d3_tPS0_S1_Pd)
        /*0008*/ 	.word	0x00000026


	//----- nvinfo : EIATTR_FRAME_SIZE
	.align		4
.L_2:
        /*000c*/ 	.byte	0x04, 0x11
        /*000e*/ 	.short	(.L_4 - .L_3)
	.align		4
.L_3:
        /*0010*/ 	.word	index@($_Z6kernelILl1048576ELl1048576EEv4d3_tPS0_S1_Pd$__internal_trig_reduction_slowpathd)
        /*0014*/ 	.word	0x00000028


	//----- nvinfo : EIATTR_FRAME_SIZE
	.align		4
.L_4:
        /*0018*/ 	.byte	0x04, 0x11
        /*001a*/ 	.short	(.L_6 - .L_5)
	.align		4
.L_5:
        /*001c*/ 	.word	index@($__internal_0_$__cuda_sm20_dsqrt_rn_f64_mediumpath_v1)
        /*0020*/ 	.word	0x00000028


	//----- nvinfo : EIATTR_FRAME_SIZE
	.align		4
.L_6:
        /*0024*/ 	.byte	0x04, 0x11
        /*0026*/ 	.short	(.L_8 - .L_7)
	.align		4
.L_7:
        /*0028*/ 	.word	index@(_Z6kernelILl1048576ELl1048576EEv4d3_tPS0_S1_Pd)
        /*002c*/ 	.word	0x00000028


	//----- nvinfo : EIATTR_MIN_STACK_SIZE
	.align		4
.L_8:
        /*0030*/ 	.byte	0x04, 0x12
        /*0032*/ 	.short	(.L_10 - .L_9)
	.align		4
.L_9:
        /*0034*/ 	.word	index@(_Z6kernelILl1048576ELl1048576EEv4d3_tPS0_S1_Pd)
        /*0038*/ 	.word	0x00000028
.L_10:


//--------------------- .nv.compat                --------------------------
	.section	.nv.compat,"",@"SHT_CUDA_COMPAT_INFO"
	.align	4
        /*0000*/ 	.byte	0x02, 0x09, 0x00, 0x00, 0x02, 0x02, 0x01, 0x00, 0x02, 0x05, 0x05, 0x00, 0x03, 0x07, 0x01, 0x01
        /*0010*/ 	.byte	0x02, 0x03, 0x00, 0x00, 0x02, 0x06, 0x01, 0x00, 0x04, 0x0b, 0x08, 0x00, 0x01, 0x00, 0x00, 0x00
        /*0020*/ 	.byte	0x00, 0x00, 0x00, 0x00


//--------------------- .nv.info._Z6kernelILl1048576ELl1048576EEv4d3_tPS0_S1_Pd --------------------------
	.section	.nv.info._Z6kernelILl1048576ELl1048576EEv4d3_tPS0_S1_Pd,"",@"SHT_CUDA_INFO"
	.sectionflags	@""
	.align	4


	//----- nvinfo : EIATTR_CUDA_API_VERSION
	.align		4
        /*0000*/ 	.byte	0x04, 0x37
        /*0002*/ 	.short	(.L_12 - .L_11)
.L_11:
        /*0004*/ 	.word	0x00000082


	//----- nvinfo : EIATTR_KPARAM_INFO
	.align		4
.L_12:
        /*0008*/ 	.byte	0x04, 0x17
        /*000a*/ 	.short	(.L_14 - .L_13)
.L_13:
        /*000c*/ 	.word	0x00000000
        /*0010*/ 	.short	0x0003
        /*0012*/ 	.short	0x0028
        /*0014*/ 	.byte	0x00, 0xf5, 0x21, 0x00


	//----- nvinfo : EIATTR_KPARAM_INFO
	.align		4
.L_14:
        /*0018*/ 	.byte	0x04, 0x17
        /*001a*/ 	.short	(.L_16 - .L_15)
.L_15:
        /*001c*/ 	.word	0x00000000
        /*0020*/ 	.short	0x0002
        /*0022*/ 	.short	0x0020
        /*0024*/ 	.byte	0x00, 0xf5, 0x21, 0x00


	//----- nvinfo : EIATTR_KPARAM_INFO
	.align		4
.L_16:
        /*0028*/ 	.byte	0x04, 0x17
        /*002a*/ 	.short	(.L_18 - .L_17)
.L_17:
        /*002c*/ 	.word	0x00000000
        /*0030*/ 	.short	0x0001
        /*0032*/ 	.short	0x0018
        /*0034*/ 	.byte	0x00, 0xf5, 0x21, 0x00


	//----- nvinfo : EIATTR_KPARAM_INFO
	.align		4
.L_18:
        /*0038*/ 	.byte	0x04, 0x17
        /*003a*/ 	.short	(.L_20 - .L_19)
.L_19:
        /*003c*/ 	.word	0x00000000
        /*0040*/ 	.short	0x0000
        /*0042*/ 	.short	0x0000
        /*0044*/ 	.byte	0x00, 0xf0, 0x61, 0x00


	//----- nvinfo : EIATTR_SPARSE_MMA_MASK
	.align		4
.L_20:
        /*0048*/ 	.byte	0x03, 0x50
        /*004a*/ 	.short	0x0000


	//----- nvinfo : EIATTR_MAXREG_COUNT
	.align		4
        /*004c*/ 	.byte	0x03, 0x1b
        /*004e*/ 	.short	0x00ff


	//----- nvinfo : EIATTR_MERCURY_ISA_VERSION
	.align		4
        /*0050*/ 	.byte	0x03, 0x5f
        /*0052*/ 	.short	0x0101


	//----- nvinfo : EIATTR_VRC_CTA_INIT_COUNT
	.align		4
        /*0054*/ 	.byte	0x02, 0x4a
	.zero		1
	.zero		1


	//----- nvinfo : EIATTR_EXIT_INSTR_OFFSETS
	.align		4
        /*0058*/ 	.byte	0x04, 0x1c
        /*005a*/ 	.short	(.L_22 - .L_21)


	//   ....[0]....
.L_21:
        /*005c*/ 	.word	0x00000070


	//   ....[1]....
        /*0060*/ 	.word	0x00001520


	//----- nvinfo : EIATTR_CRS_STACK_SIZE
	.align		4
.L_22:
        /*0064*/ 	.byte	0x04, 0x1e
        /*0066*/ 	.short	(.L_24 - .L_23)
.L_23:
        /*0068*/ 	.word	0x00000000


	//----- nvinfo : EIATTR_CBANK_PARAM_SIZE
	.align		4
.L_24:
        /*006c*/ 	.byte	0x03, 0x19
        /*006e*/ 	.short	0x0030


	//----- nvinfo : EIATTR_PARAM_CBANK
	.align		4
        /*0070*/ 	.byte	0x04, 0x0a
        /*0072*/ 	.short	(.L_26 - .L_25)
	.align		4
.L_25:
        /*0074*/ 	.word	index@(.nv.constant0._Z6kernelILl1048576ELl1048576EEv4d3_tPS0_S1_Pd)
        /*0078*/ 	.short	0x0380
        /*007a*/ 	.short	0x0030


	//----- nvinfo : EIATTR_SW_WAR
	.align		4
.L_26:
        /*007c*/ 	.byte	0x04, 0x36
        /*007e*/ 	.short	(.L_28 - .L_27)
.L_27:
        /*0080*/ 	.word	0x00000008
.L_28:


//--------------------- .nv.callgraph             --------------------------
	.section	.nv.callgraph,"",@"SHT_CUDA_CALLGRAPH"
	.align	4
	.sectionentsize	8
	.align		4
        /*0000*/ 	.word	0x00000000
	.align		4
        /*0004*/ 	.word	0xffffffff
	.align		4
        /*0008*/ 	.word	0x00000000
	.align		4
        /*000c*/ 	.word	0xfffffffe
	.align		4
        /*0010*/ 	.word	0x00000000
	.align		4
        /*0014*/ 	.word	0xfffffffd
	.align		4
        /*0018*/ 	.word	0x00000000
	.align		4
        /*001c*/ 	.word	0xfffffffc


//--------------------- .nv.constant4             --------------------------
	.section	.nv.constant4,"a",@progbits
	.align	8
	.align		8
.nv.constant4:
        /*0000*/ 	.dword	__cudart_i2opi_d


//--------------------- .text._Z6kernelILl1048576ELl1048576EEv4d3_tPS0_S1_Pd --------------------------
	.section	.text._Z6kernelILl1048576ELl1048576EEv4d3_tPS0_S1_Pd,"ax",@progbits
	.align	128
        .global         _Z6kernelILl1048576ELl1048576EEv4d3_tPS0_S1_Pd
        .type           _Z6kernelILl1048576ELl1048576EEv4d3_tPS0_S1_Pd,@function
        .size           _Z6kernelILl1048576ELl1048576EEv4d3_tPS0_S1_Pd,(.L_x_27 - _Z6kernelILl1048576ELl1048576EEv4d3_tPS0_S1_Pd)
        .other          _Z6kernelILl1048576ELl1048576EEv4d3_tPS0_S1_Pd,@"STO_CUDA_ENTRY STV_DEFAULT"
_Z6kernelILl1048576ELl1048576EEv4d3_tPS0_S1_Pd:
.text._Z6kernelILl1048576ELl1048576EEv4d3_tPS0_S1_Pd:
[----:B------:R-:W0:Y:S01]  /*0000*/  LDC R1, c[0x0][0x37c] ;  /* 0x0000df00ff017b82 */ /* 0x000e220000000800 */
[----:B------:R-:W1:Y:S07]  /*0010*/  S2R R3, SR_TID.X ;  /* 0x0000000000037919 */ /* 0x000e6e0000002100 */
[----:B------:R-:W1:Y:S01]  /*0020*/  S2UR UR4, SR_CTAID.X ;  /* 0x00000000000479c3 */ /* 0x000e620000002500 */
[----:B0-----:R-:W-:-:S07]  /*0030*/  VIADD R1, R1, 0xffffffd8 ;  /* 0xffffffd801017836 */ /* 0x001fce0000000000 */
[----:B------:R-:W1:Y:S02]  /*0040*/  LDC R24, c[0x0][0x360] ;  /* 0x0000d800ff187b82 */ /* 0x000e640000000800 */
[----:B-1----:R-:W-:-:S05]  /*0050*/  IMAD R24, R24, UR4, R3 ;  /* 0x0000000418187c24 */ /* 0x002fca000f8e0203 */
[----:B------:R-:W-:-:S13]  /*0060*/  ISETP.GT.U32.AND P0, PT, R24, 0xfffff, PT ;  /* 0x000fffff1800780c */ /* 0x000fda0003f04070 */
[----:B------:R-:W-:Y:S05]  /*0070*/  @P0 EXIT ;  /* 0x000000000000094d */ /* 0x000fea0003800000 */
[----:B------:R-:W0:Y:S01]  /*0080*/  LDC.64 R8, c[0x0][0x3a0] ;  /* 0x0000e800ff087b82 */ /* 0x000e220000000a00 */
[----:B------:R-:W1:Y:S01]  /*0090*/  LDCU.64 UR6, c[0x0][0x358] ;  /* 0x00006b00ff0677ac */ /* 0x000e620008000a00 */
[----:B------:R-:W2:Y:S01]  /*00a0*/  LDCU.64 UR12, c[0x0][0x390] ;  /* 0x00007200ff0c77ac */ /* 0x000ea20008000a00 */
[----:B------:R-:W3:Y:S01]  /*00b0*/  LDCU.128 UR8, c[0x0][0x380] ;  /* 0x00007000ff0877ac */ /* 0x000ee20008000c00 */
[----:B------:R-:W4:Y:S01]  /*00c0*/  LDCU.64 UR14, c[0x0][0x398] ;  /* 0x00007300ff0e77ac */ /* 0x000f220008000a00 */
[----:B0-----:R-:W-:-:S05]  /*00d0*/  IMAD.WIDE.U32 R8, R24, 0x18, R8 ;  /* 0x0000001818087825 */ /* 0x001fca00078e0008 */
[----:B-1----:R0:W5:Y:S04]  /*00e0*/  LDG.E.64 R2, desc[UR6][R8.64] ;  /* 0x0000000608027981 */ /* 0x002168000c1e1b00 */
[----:B------:R0:W5:Y:S04]  /*00f0*/  LDG.E.64 R4, desc[UR6][R8.64+0x8] ;  /* 0x0000080608047981 */ /* 0x000168000c1e1b00 */
[----:B------:R0:W5:Y:S01]  /*0100*/  LDG.E.64 R6, desc[UR6][R8.64+0x10] ;  /* 0x0000100608067981 */ /* 0x000162000c1e1b00 */
[----:B------:R-:W-:Y:S02]  /*0110*/  CS2R R12, SRZ ;  /* 0x00000000000c7805 */ /* 0x000fe4000001ff00 */
[----:B------:R-:W-:Y:S01]  /*0120*/  CS2R R14, SRZ ;  /* 0x00000000000e7805 */ /* 0x000fe2000001ff00 */
[----:B------:R-:W-:Y:S01]  /*0130*/  UMOV UR5, 0x18 ;  /* 0x0000001800057882 */ /* 0x000fe20000000000 */
[----:B--234-:R-:W-:-:S05]  /*0140*/  UMOV UR4, URZ ;  /* 0x000000ff00047c82 */ /* 0x01cfca0008000000 */
.L_x_11:
[----:B------:R-:W-:-:S04]  /*0150*/  UIADD3 UR16, UP0, UPT, UR5, UR14, URZ ;  /* 0x0000000e05107290 */ /* 0x000fc8000ff1e0ff */
[----:B------:R-:W-:Y:S02]  /*0160*/  UIADD3.X UR17, UPT, UPT, UR4, UR15, URZ, UP0, !UPT ;  /* 0x0000000f04117290 */ /* 0x000fe400087fe4ff */
[----:B------:R-:W-:-:S04]  /*0170*/  IMAD.U32 R18, RZ, RZ, UR16 ;  /* 0x00000010ff127e24 */ /* 0x000fc8000f8e00ff */
[----:B------:R-:W-:-:S05]  /*0180*/  IMAD.U32 R19, RZ, RZ, UR17 ;  /* 0x00000011ff137e24 */ /* 0x000fca000f8e00ff */
[----:B------:R-:W2:Y:S04]  /*0190*/  LDG.E.64 R20, desc[UR6][R18.64+-0x10] ;  /* 0xfffff00612147981 */ /* 0x000ea8000c1e1b00 */
[----:B------:R-:W0:Y:S04]  /*01a0*/  LDG.E.64 R28, desc[UR6][R18.64+-0x18] ;  /* 0xffffe806121c7981 */ /* 0x000e28000c1e1b00 */
[----:B------:R-:W3:Y:S01]  /*01b0*/  LDG.E.64 R16, desc[UR6][R18.64+-0x8] ;  /* 0xfffff80612107981 */ /* 0x000ee2000c1e1b00 */
[----:B------:R-:W-:-:S04]  /*01c0*/  UIADD3 UR5, UP0, UPT, UR5, 0x30, URZ ;  /* 0x0000003005057890 */ /* 0x000fc8000ff1e0ff */
[----:B------:R-:W-:Y:S02]  /*01d0*/  UIADD3.X UR4, UPT, UPT, URZ, UR4, URZ, UP0, !UPT ;  /* 0x00000004ff047290 */ /* 0x000fe400087fe4ff */
[----:B------:R-:W-:-:S04]  /*01e0*/  UISETP.NE.U32.AND UP0, UPT, UR5, 0x1800018, UPT ;  /* 0x018000180500788c */ /* 0x000fc8000bf05070 */
[----:B------:R-:W-:Y:S01]  /*01f0*/  UISETP.NE.AND.EX UP0, UPT, UR4, URZ, UPT, UP0 ;  /* 0x000000ff0400728c */ /* 0x000fe2000bf05300 */
[----:B--2---:R-:W-:Y:S02]  /*0200*/  DADD R10, R20, -UR10 ;  /* 0x8000000a140a7e29 */ /* 0x004fe40008000000 */
[----:B0-----:R-:W-:-:S06]  /*0210*/  DADD R8, R28, -UR8 ;  /* 0x800000081c087e29 */ /* 0x001fcc0008000000 */
[----:B------:R-:W-:Y:S02]  /*0220*/  DMUL R10, R10, R10 ;  /* 0x0000000a0a0a7228 */ /* 0x000fe40000000000 */
[----:B---3--:R-:W-:-:S06]  /*0230*/  DADD R22, R16, -UR12 ;  /* 0x8000000c10167e29 */ /* 0x008fcc0008000000 */
[----:B------:R-:W-:-:S08]  /*0240*/  DFMA R10, R8, R8, R10 ;  /* 0x00000008080a722b */ /* 0x000fd0000000000a */
[----:B------:R-:W-:Y:S01]  /*0250*/  DFMA R22, R22, R22, R10 ;  /* 0x000000161616722b */ /* 0x000fe2000000000a */
[----:B------:R-:W-:Y:S02]  /*0260*/  IMAD.MOV.U32 R10, RZ, RZ, 0x0 ;  /* 0x00000000ff0a7424 */ /* 0x000fe400078e00ff */
[----:B------:R-:W-:-:S03]  /*0270*/  IMAD.MOV.U32 R11, RZ, RZ, 0x3fd80000 ;  /* 0x3fd80000ff0b7424 */ /* 0x000fc600078e00ff */
[----:B------:R-:W0:Y:S04]  /*0280*/  MUFU.RSQ64H R31, R23 ;  /* 0x00000017001f7308 */ /* 0x000e280000001c00 */
[----:B------:R-:W-:-:S05]  /*0290*/  VIADD R30, R23, 0xfcb00000 ;  /* 0xfcb00000171e7836 */ /* 0x000fca0000000000 */
[----:B------:R-:W-:Y:S01]  /*02a0*/  ISETP.GE.U32.AND P0, PT, R30, 0x7ca00000, PT ;  /* 0x7ca000001e00780c */ /* 0x000fe20003f06070 */
[----:B0-----:R-:W-:-:S08]  /*02b0*/  DMUL R8, R30, R30 ;  /* 0x0000001e1e087228 */ /* 0x001fd00000000000 */
[----:B------:R-:W-:-:S08]  /*02c0*/  DFMA R8, R22, -R8, 1 ;  /* 0x3ff000001608742b */ /* 0x000fd00000000808 */
[----:B------:R-:W-:Y:S02]  /*02d0*/  DFMA R10, R8, R10, 0.5 ;  /* 0x3fe00000080a742b */ /* 0x000fe4000000000a */
[----:B------:R-:W-:-:S08]  /*02e0*/  DMUL R8, R30, R8 ;  /* 0x000000081e087228 */ /* 0x000fd00000000000 */
[----:B------:R-:W-:-:S08]  /*02f0*/  DFMA R34, R10, R8, R30 ;  /* 0x000000080a22722b */ /* 0x000fd0000000001e */
[----:B------:R-:W-:Y:S02]  /*0300*/  DMUL R10, R22, R34 ;  /* 0x00000022160a7228 */ /* 0x000fe40000000000 */
[----:B------:R-:W-:Y:S02]  /*0310*/  VIADD R9, R35, 0xfff00000 ;  /* 0xfff0000023097836 */ /* 0x000fe40000000000 */
[----:B------:R-:W-:-:S04]  /*0320*/  IMAD.MOV.U32 R8, RZ, RZ, R34 ;  /* 0x000000ffff087224 */ /* 0x000fc800078e0022 */
[----:B------:R-:W-:-:S08]  /*0330*/  DFMA R26, R10, -R10, R22 ;  /* 0x8000000a0a1a722b */ /* 0x000fd00000000016 */
[----:B------:R-:W-:Y:S01]  /*0340*/  DFMA R32, R26, R8, R10 ;  /* 0x000000081a20722b */ /* 0x000fe2000000000a */
[----:B------:R-:W-:Y:S10]  /*0350*/  @!P0 BRA `(.L_x_0) ;  /* 0x0000000000148947 */ /* 0x000ff40003800000 */
[----:B------:R-:W-:Y:S01]  /*0360*/  IMAD.MOV.U32 R8, RZ, RZ, R34 ;  /* 0x000000ffff087224 */ /* 0x000fe200078e0022 */
[----:B------:R-:W-:-:S07]  /*0370*/  MOV R0, 0x390 ;  /* 0x0000039000007802 */ /* 0x000fce0000000f00 */
[----:B-----5:R-:W-:Y:S05]  /*0380*/  CALL.REL.NOINC `($__internal_0_$__cuda_sm20_dsqrt_rn_f64_mediumpath_v1) ;  /* 0x0000001000687944 */ /* 0x020fea0003c00000 */
[----:B------:R-:W-:Y:S02]  /*0390*/  IMAD.MOV.U32 R32, RZ, RZ, R8 ;  /* 0x000000ffff207224 */ /* 0x000fe400078e0008 */
[----:B------:R-:W-:-:S07]  /*03a0*/  IMAD.MOV.U32 R33, RZ, RZ, R9 ;  /* 0x000000ffff217224 */ /* 0x000fce00078e0009 */
.L_x_0:
[----:B-----5:R-:W-:Y:S01]  /*03b0*/  DADD R20, -R4, R20 ;  /* 0x0000000004147229 */ /* 0x020fe20000000114 */
[----:B------:R-:W-:Y:S01]  /*03c0*/  IMAD.MOV.U32 R10, RZ, RZ, 0x0 ;  /* 0x00000000ff0a7424 */ /* 0x000fe200078e00ff */
[----:B------:R-:W-:Y:S01]  /*03d0*/  DADD R28, -R2, R28 ;  /* 0x00000000021c7229 */ /* 0x000fe2000000011c */
[----:B------:R-:W-:Y:S01]  /*03e0*/  IMAD.MOV.U32 R11, RZ, RZ, 0x3fd80000 ;  /* 0x3fd80000ff0b7424 */ /* 0x000fe200078e00ff */
[----:B------:R-:W-:Y:S01]  /*03f0*/  DADD R16, -R6, R16 ;  /* 0x0000000006107229 */ /* 0x000fe20000000110 */
[----:B------:R-:W-:Y:S03]  /*0400*/  BSSY.RECONVERGENT B0, `(.L_x_1) ;  /* 0x0000017000007945 */ /* 0x000fe60003800200 */
[----:B------:R-:W-:-:S08]  /*0410*/  DMUL R20, R20, R20 ;  /* 0x0000001414147228 */ /* 0x000fd00000000000 */
[----:B------:R-:W-:-:S08]  /*0420*/  DFMA R20, R28, R28, R20 ;  /* 0x0000001c1c14722b */ /* 0x000fd00000000014 */
[----:B------:R-:W-:-:S06]  /*0430*/  DFMA R22, R16, R16, R20 ;  /* 0x000000101016722b */ /* 0x000fcc0000000014 */
        /* <DEDUP_REMOVED lines=16> */
[----:B------:R-:W-:Y:S05]  /*0540*/  CALL.REL.NOINC `($__internal_0_$__cuda_sm20_dsqrt_rn_f64_mediumpath_v1) ;  /* 0x0000000c00f87944 */ /* 0x000fea0003c00000 */
[----:B------:R-:W-:Y:S02]  /*0550*/  IMAD.MOV.U32 R16, RZ, RZ, R8 ;  /* 0x000000ffff107224 */ /* 0x000fe400078e0008 */
[----:B------:R-:W-:-:S07]  /*0560*/  IMAD.MOV.U32 R17, RZ, RZ, R9 ;  /* 0x000000ffff117224 */ /* 0x000fce00078e0009 */
.L_x_2:
[----:B------:R-:W-:Y:S05]  /*0570*/  BSYNC.RECONVERGENT B0 ;  /* 0x0000000000007941 */ /* 0x000fea0003800200 */
.L_x_1:
[----:B------:R-:W-:Y:S01]  /*0580*/  DADD R32, R16, R32 ;  /* 0x0000000010207229 */ /* 0x000fe20000000020 */
[----:B------:R-:W-:Y:S07]  /*0590*/  BSSY.RECONVERGENT B0, `(.L_x_3) ;  /* 0x000001a000007945 */ /* 0x000fee0003800200 */
[----:B------:R-:W-:-:S14]  /*05a0*/  DSETP.NEU.AND P0, PT, |R32|, +INF , PT ;  /* 0x7ff000002000742a */ /* 0x000fdc0003f0d200 */
[----:B------:R-:W-:Y:S01]  /*05b0*/  @!P0 DMUL R8, RZ, R32 ;  /* 0x00000020ff088228 */ /* 0x000fe20000000000 */
[----:B------:R-:W-:Y:S01]  /*05c0*/  @!P0 IMAD.MOV.U32 R0, RZ, RZ, RZ ;  /* 0x000000ffff008224 */ /* 0x000fe200078e00ff */
[----:B------:R-:W-:Y:S09]  /*05d0*/  @!P0 BRA `(.L_x_4) ;  /* 0x0000000000548947 */ /* 0x000ff20003800000 */
[----:B------:R-:W-:Y:S01]  /*05e0*/  UMOV UR16, 0x6dc9c883 ;  /* 0x6dc9c88300107882 */ /* 0x000fe20000000000 */
[----:B------:R-:W-:Y:S01]  /*05f0*/  UMOV UR17, 0x3fe45f30 ;  /* 0x3fe45f3000117882 */ /* 0x000fe20000000000 */
[C---:B------:R-:W-:Y:S02]  /*0600*/  DSETP.GE.AND P0, PT, |R32|.reuse, 2.14748364800000000000e+09, PT ;  /* 0x41e000002000742a */ /* 0x040fe40003f06200 */
[----:B------:R-:W-:Y:S01]  /*0610*/  DMUL R10, R32, UR16 ;  /* 0x00000010200a7c28 */ /* 0x000fe20008000000 */
[----:B------:R-:W-:Y:S01]  /*0620*/  UMOV UR16, 0x54442d18 ;  /* 0x54442d1800107882 */ /* 0x000fe20000000000 */
[----:B------:R-:W-:-:S04]  /*0630*/  UMOV UR17, 0x3ff921fb ;  /* 0x3ff921fb00117882 */ /* 0x000fc80000000000 */
[----:B------:R-:W0:Y:S08]  /*0640*/  F2I.F64 R0, R10 ;  /* 0x0000000a00007311 */ /* 0x000e300000301100 */
[----:B0-----:R-:W0:Y:S02]  /*0650*/  I2F.F64 R8, R0 ;  /* 0x0000000000087312 */ /* 0x001e240000201c00 */
[----:B0-----:R-:W-:Y:S01]  /*0660*/  DFMA R16, R8, -UR16, R32 ;  /* 0x8000001008107c2b */ /* 0x001fe20008000020 */
[----:B------:R-:W-:Y:S01]  /*0670*/  UMOV UR16, 0x33145c00 ;  /* 0x33145c0000107882 */ /* 0x000fe20000000000 */
[----:B------:R-:W-:-:S06]  /*0680*/  UMOV UR17, 0x3c91a626 ;  /* 0x3c91a62600117882 */ /* 0x000fcc0000000000 */
[----:B------:R-:W-:Y:S01]  /*0690*/  DFMA R16, R8, -UR16, R16 ;  /* 0x8000001008107c2b */ /* 0x000fe20008000010 */
[----:B------:R-:W-:Y:S01]  /*06a0*/  UMOV UR16, 0x252049c0 ;  /* 0x252049c000107882 */ /* 0x000fe20000000000 */
[----:B------:R-:W-:-:S06]  /*06b0*/  UMOV UR17, 0x397b839a ;  /* 0x397b839a00117882 */ /* 0x000fcc0000000000 */
[----:B------:R-:W-:Y:S01]  /*06c0*/  DFMA R8, R8, -UR16, R16 ;  /* 0x8000001008087c2b */ /* 0x000fe20008000010 */
[----:B------:R-:W-:Y:S10]  /*06d0*/  @!P0 BRA `(.L_x_4) ;  /* 0x0000000000148947 */ /* 0x000ff40003800000 */
[----:B------:R-:W-:Y:S01]  /*06e0*/  IMAD.MOV.U32 R0, RZ, RZ, R32 ;  /* 0x000000ffff007224 */ /* 0x000fe200078e0020 */
[----:B------:R-:W-:Y:S01]  /*06f0*/  MOV R26, 0x720 ;  /* 0x00000720001a7802 */ /* 0x000fe20000000f00 */
[----:B------:R-:W-:-:S07]  /*0700*/  IMAD.MOV.U32 R25, RZ, RZ, R33 ;  /* 0x000000ffff197224 */ /* 0x000fce00078e0021 */
[----:B------:R-:W-:Y:S05]  /*0710*/  CALL.REL.NOINC `($_Z6kernelILl1048576ELl1048576EEv4d3_tPS0_S1_Pd$__internal_trig_reduction_slowpathd) ;  /* 0x0000001000247944 */ /* 0x000fea0003c00000 */
[----:B------:R-:W-:-:S07]  /*0720*/  IMAD.MOV.U32 R0, RZ, RZ, R10 ;  /* 0x000000ffff007224 */ /* 0x000fce00078e000a */
.L_x_4:
[----:B------:R-:W-:Y:S05]  /*0730*/  BSYNC.RECONVERGENT B0 ;  /* 0x0000000000007941 */ /* 0x000fea0003800200 */
.L_x_3:
[----:B------:R-:W2:Y:S04]  /*0740*/  LDG.E.64 R20, desc[UR6][R18.64+0x8] ;  /* 0x0000080612147981 */ /* 0x000ea8000c1e1b00 */
[----:B------:R-:W3:Y:S04]  /*0750*/  LDG.E.64 R16, desc[UR6][R18.64] ;  /* 0x0000000612107981 */ /* 0x000ee8000c1e1b00 */
[----:B------:R0:W4:Y:S01]  /*0760*/  LDG.E.64 R28, desc[UR6][R18.64+0x10] ;  /* 0x00001006121c7981 */ /* 0x000122000c1e1b00 */
[----:B------:R-:W-:Y:S01]  /*0770*/  DMUL R10, R8, R8 ;  /* 0x00000008080a7228 */ /* 0x000fe20000000000 */
[----:B------:R-:W-:Y:S01]  /*0780*/  IMAD.MOV.U32 R30, RZ, RZ, -0x3e107ad8 ;  /* 0xc1ef8528ff1e7424 */ /* 0x000fe200078e00ff */
[----:B------:R-:W-:Y:S01]  /*0790*/  UMOV UR16, 0x20fd8164 ;  /* 0x20fd816400107882 */ /* 0x000fe20000000000 */
[----:B------:R-:W-:Y:S01]  /*07a0*/  IMAD.MOV.U32 R31, RZ, RZ, 0x3e21eea7 ;  /* 0x3e21eea7ff1f7424 */ /* 0x000fe200078e00ff */
[----:B------:R-:W-:Y:S01]  /*07b0*/  UMOV UR17, 0x3da8ff83 ;  /* 0x3da8ff8300117882 */ /* 0x000fe20000000000 */
[----:B------:R-:W-:Y:S01]  /*07c0*/  IMAD.MOV.U32 R34, RZ, RZ, 0x2cb0d246 ;  /* 0x2cb0d246ff227424 */ /* 0x000fe200078e00ff */
[----:B------:R-:W-:Y:S01]  /*07d0*/  UMOV UR18, 0xf9785eba ;  /* 0xf9785eba00127882 */ /* 0x000fe20000000000 */
[----:B------:R-:W-:Y:S01]  /*07e0*/  IMAD.MOV.U32 R35, RZ, RZ, 0x3e5ae5f1 ;  /* 0x3e5ae5f1ff237424 */ /* 0x000fe200078e00ff */
[----:B------:R-:W-:Y:S01]  /*07f0*/  UMOV UR19, 0x3de5db65 ;  /* 0x3de5db6500137882 */ /* 0x000fe20000000000 */
[----:B------:R-:W-:Y:S01]  /*0800*/  DFMA R30, R10, -UR16, R30 ;  /* 0x800000100a1e7c2b */ /* 0x000fe2000800001e */
[----:B------:R-:W-:Y:S01]  /*0810*/  UMOV UR16, 0x8e06e6d9 ;  /* 0x8e06e6d900107882 */ /* 0x000fe20000000000 */
[----:B------:R-:W-:Y:S01]  /*0820*/  UMOV UR17, 0x3e927e4f ;  /* 0x3e927e4f00117882 */ /* 0x000fe20000000000 */
[----:B------:R-:W-:-:S05]  /*0830*/  LOP3.LUT P1, RZ, R0, 0x2, RZ, 0xc0, !PT ;  /* 0x0000000200ff7812 */ /* 0x000fca000782c0ff */
[----:B0-----:R-:W-:Y:S01]  /*0840*/  DFMA R18, R10, R30, -UR16 ;  /* 0x800000100a127e2b */ /* 0x001fe2000800001e */
[----:B------:R-:W-:Y:S01]  /*0850*/  UMOV UR16, 0x19ddbce9 ;  /* 0x19ddbce900107882 */ /* 0x000fe20000000000 */
[----:B------:R-:W-:-:S06]  /*0860*/  UMOV UR17, 0x3efa01a0 ;  /* 0x3efa01a000117882 */ /* 0x000fcc0000000000 */
[----:B------:R-:W-:Y:S01]  /*0870*/  DFMA R18, R10, R18, UR16 ;  /* 0x000000100a127e2b */ /* 0x000fe20008000012 */
[----:B------:R-:W-:Y:S01]  /*0880*/  UMOV UR16, 0x16c15d47 ;  /* 0x16c15d4700107882 */ /* 0x000fe20000000000 */
[----:B------:R-:W-:-:S06]  /*0890*/  UMOV UR17, 0x3f56c16c ;  /* 0x3f56c16c00117882 */ /* 0x000fcc0000000000 */
[----:B------:R-:W-:Y:S01]  /*08a0*/  DFMA R18, R10, R18, -UR16 ;  /* 0x800000100a127e2b */ /* 0x000fe20008000012 */
[----:B------:R-:W-:Y:S01]  /*08b0*/  UMOV UR16, 0x55555551 ;  /* 0x5555555100107882 */ /* 0x000fe20000000000 */
[----:B------:R-:W-:-:S06]  /*08c0*/  UMOV UR17, 0x3fa55555 ;  /* 0x3fa5555500117882 */ /* 0x000fcc0000000000 */
[----:B------:R-:W-:Y:S01]  /*08d0*/  DFMA R18, R10, R18, UR16 ;  /* 0x000000100a127e2b */ /* 0x000fe20008000012 */
[----:B------:R-:W-:Y:S01]  /*08e0*/  UMOV UR16, 0x55555554 ;  /* 0x5555555400107882 */ /* 0x000fe20000000000 */
[----:B------:R-:W-:-:S06]  /*08f0*/  UMOV UR17, 0x3fc55555 ;  /* 0x3fc5555500117882 */ /* 0x000fcc0000000000 */
[----:B------:R-:W-:-:S08]  /*0900*/  DFMA R18, R10, R18, -0.5 ;  /* 0xbfe000000a12742b */ /* 0x000fd00000000012 */
[----:B------:R-:W-:Y:S02]  /*0910*/  DFMA R18, R10, R18, 1 ;  /* 0x3ff000000a12742b */ /* 0x000fe40000000012 */
[----:B--2---:R-:W-:Y:S02]  /*0920*/  DADD R22, R20, -UR10 ;  /* 0x8000000a14167e29 */ /* 0x004fe40008000000 */
[----:B---3--:R-:W-:-:S06]  /*0930*/  DADD R26, R16, -UR8 ;  /* 0x80000008101a7e29 */ /* 0x008fcc0008000000 */
[----:B------:R-:W-:Y:S02]  /*0940*/  DMUL R32, R22, R22 ;  /* 0x0000001616207228 */ /* 0x000fe40000000000 */
[----:B------:R-:W-:Y:S01]  /*0950*/  DFMA R22, R10, UR18, -R34 ;  /* 0x000000120a167c2b */ /* 0x000fe20008000822 */
[----:B------:R-:W-:Y:S01]  /*0960*/  UMOV UR18, 0x69ace392 ;  /* 0x69ace39200127882 */ /* 0x000fe20000000000 */
[----:B----4-:R-:W-:Y:S01]  /*0970*/  DADD R30, R28, -UR12 ;  /* 0x8000000c1c1e7e29 */ /* 0x010fe20008000000 */
[----:B------:R-:W-:-:S03]  /*0980*/  UMOV UR19, 0x3ec71de3 ;  /* 0x3ec71de300137882 */ /* 0x000fc60000000000 */
[----:B------:R-:W-:Y:S02]  /*0990*/  DFMA R32, R26, R26, R32 ;  /* 0x0000001a1a20722b */ /* 0x000fe40000000020 */
[----:B------:R-:W-:Y:S01]  /*09a0*/  DFMA R26, R10, R22, UR18 ;  /* 0x000000120a1a7e2b */ /* 0x000fe20008000016 */
[----:B------:R-:W-:Y:S01]  /*09b0*/  UMOV UR18, 0x19db62a1 ;  /* 0x19db62a100127882 */ /* 0x000fe20000000000 */
[----:B------:R-:W-:-:S04]  /*09c0*/  UMOV UR19, 0x3f2a01a0 ;  /* 0x3f2a01a000137882 */ /* 0x000fc80000000000 */
[----:B------:R-:W-:Y:S02]  /*09d0*/  DFMA R22, R30, R30, R32 ;  /* 0x0000001e1e16722b */ /* 0x000fe40000000020 */
[C---:B------:R-:W-:Y:S01]  /*09e0*/  DFMA R26, R10.reuse, R26, -UR18 ;  /* 0x800000120a1a7e2b */ /* 0x040fe2000800001a */
[----:B------:R-:W-:Y:S01]  /*09f0*/  UMOV UR18, 0x11110818 ;  /* 0x1111081800127882 */ /* 0x000fe20000000000 */
[----:B------:R-:W-:Y:S02]  /*0a00*/  UMOV UR19, 0x3f811111 ;  /* 0x3f81111100137882 */ /* 0x000fe40000000000 */
[----:B------:R-:W0:Y:S04]  /*0a10*/  MUFU.RSQ64H R31, R23 ;  /* 0x00000017001f7308 */ /* 0x000e280000001c00 */
[----:B------:R-:W-:Y:S01]  /*0a20*/  DFMA R26, R10, R26, UR18 ;  /* 0x000000120a1a7e2b */ /* 0x000fe2000800001a */
[----:B------:R-:W-:-:S07]  /*0a30*/  VIADD R30, R23, 0xfcb00000 ;  /* 0xfcb00000171e7836 */ /* 0x000fce0000000000 */
[----:B------:R-:W-:Y:S02]  /*0a40*/  DFMA R26, R10, R26, -UR16 ;  /* 0x800000100a1a7e2b */ /* 0x000fe4000800001a */
[----:B0-----:R-:W-:-:S06]  /*0a50*/  DMUL R32, R30, R30 ;  /* 0x0000001e1e207228 */ /* 0x001fcc0000000000 */
[----:B------:R-:W-:Y:S01]  /*0a60*/  DFMA R26, R10, R26, RZ ;  /* 0x0000001a0a1a722b */ /* 0x000fe200000000ff */
[----:B------:R-:W-:Y:S02]  /*0a70*/  IMAD.MOV.U32 R10, RZ, RZ, 0x0 ;  /* 0x00000000ff0a7424 */ /* 0x000fe400078e00ff */
[----:B------:R-:W-:Y:S01]  /*0a80*/  IMAD.MOV.U32 R11, RZ, RZ, 0x3fd80000 ;  /* 0x3fd80000ff0b7424 */ /* 0x000fe200078e00ff */
[----:B------:R-:W-:-:S04]  /*0a90*/  DFMA R32, R22, -R32, 1 ;  /* 0x3ff000001620742b */ /* 0x000fc80000000820 */
[----:B------:R-:W-:-:S04]  /*0aa0*/  DFMA R26, R26, R8, R8 ;  /* 0x000000081a1a722b */ /* 0x000fc80000000008 */
[----:B------:R-:W-:Y:S02]  /*0ab0*/  DFMA R8, R32, R10, 0.5 ;  /* 0x3fe000002008742b */ /* 0x000fe4000000000a */
[----:B------:R-:W-:Y:S01]  /*0ac0*/  DMUL R32, R30, R32 ;  /* 0x000000201e207228 */ /* 0x000fe20000000000 */
[----:B------:R-:W-:-:S03]  /*0ad0*/  LOP3.LUT R10, R0, 0x1, RZ, 0xc0, !PT ;  /* 0x00000001000a7812 */ /* 0x000fc600078ec0ff */
[----:B------:R-:W-:Y:S02]  /*0ae0*/  LOP3.LUT R25, R27, 0x80000000, RZ, 0x3c, !PT ;  /* 0x800000001b197812 */ /* 0x000fe400078e3cff */
[----:B------:R-:W-:Y:S02]  /*0af0*/  ISETP.NE.U32.AND P0, PT, R10, 0x1, PT ;  /* 0x000000010a00780c */ /* 0x000fe40003f05070 */
[----:B------:R-:W-:Y:S02]  /*0b00*/  DFMA R32, R8, R32, R30 ;  /* 0x000000200820722b */ /* 0x000fe4000000001e */
[----:B------:R-:W-:Y:S02]  /*0b10*/  FSEL R9, R19, R27, !P0 ;  /* 0x0000001b13097208 */ /* 0x000fe40004000000 */
[----:B------:R-:W-:Y:S02]  /*0b20*/  FSEL R19, R25, R19, !P0 ;  /* 0x0000001319137208 */ /* 0x000fe40004000000 */
[----:B------:R-:W-:-:S02]  /*0b30*/  @P1 LOP3.LUT R25, R9, 0x80000000, RZ, 0x3c, !PT ;  /* 0x8000000009191812 */ /* 0x000fc400078e3cff */
[----:B------:R-:W-:Y:S01]  /*0b40*/  DMUL R10, R22, R32 ;  /* 0x00000020160a7228 */ /* 0x000fe20000000000 */
[----:B------:R-:W-:Y:S02]  /*0b50*/  FSEL R8, R18, R26, !P0 ;  /* 0x0000001a12087208 */ /* 0x000fe40004000000 */
[----:B------:R-:W-:Y:S01]  /*0b60*/  FSEL R18, R26, R18, !P0 ;  /* 0x000000121a127208 */ /* 0x000fe20004000000 */
[----:B------:R-:W-:Y:S01]  /*0b70*/  @P1 IMAD.MOV.U32 R9, RZ, RZ, R25 ;  /* 0x000000ffff091224 */ /* 0x000fe200078e0019 */
[----:B------:R-:W-:Y:S02]  /*0b80*/  ISETP.GE.U32.AND P0, PT, R30, 0x7ca00000, PT ;  /* 0x7ca000001e00780c */ /* 0x000fe40003f06070 */
[----:B------:R-:W-:Y:S01]  /*0b90*/  @P1 LOP3.LUT R35, R19, 0x80000000, RZ, 0x3c, !PT ;  /* 0x8000000013231812 */ /* 0x000fe200078e3cff */
[----:B------:R-:W-:Y:S02]  /*0ba0*/  DFMA R26, R10, -R10, R22 ;  /* 0x8000000a0a1a722b */ /* 0x000fe40000000016 */
[----:B------:R-:W-:-:S02]  /*0bb0*/  DADD R12, R8, R12 ;  /* 0x00000000080c7229 */ /* 0x000fc4000000000c */
[----:B------:R-:W-:Y:S02]  /*0bc0*/  @P1 IMAD.MOV.U32 R19, RZ, RZ, R35 ;  /* 0x000000ffff131224 */ /* 0x000fe400078e0023 */
[----:B------:R-:W-:Y:S02]  /*0bd0*/  VIADD R9, R33, 0xfff00000 ;  /* 0xfff0000021097836 */ /* 0x000fe40000000000 */
[----:B------:R-:W-:Y:S02]  /*0be0*/  IMAD.MOV.U32 R8, RZ, RZ, R32 ;  /* 0x000000ffff087224 */ /* 0x000fe400078e0020 */
[----:B------:R-:W-:-:S04]  /*0bf0*/  DADD R14, R18, R14 ;  /* 0x00000000120e7229 */ /* 0x000fc8000000000e */
[----:B------:R-:W-:Y:S01]  /*0c00*/  DFMA R18, R26, R8, R10 ;  /* 0x000000081a12722b */ /* 0x000fe2000000000a */
[----:B------:R-:W-:Y:S10]  /*0c10*/  @!P0 BRA `(.L_x_5) ;  /* 0x0000000000148947 */ /* 0x000ff40003800000 */
[----:B------:R-:W-:Y:S01]  /*0c20*/  IMAD.MOV.U32 R8, RZ, RZ, R32 ;  /* 0x000000ffff087224 */ /* 0x000fe200078e0020 */
[----:B------:R-:W-:-:S07]  /*0c30*/  MOV R0, 0xc50 ;  /* 0x00000c5000007802 */ /* 0x000fce0000000f00 */
[----:B------:R-:W-:Y:S05]  /*0c40*/  CALL.REL.NOINC `($__internal_0_$__cuda_sm20_dsqrt_rn_f64_mediumpath_v1) ;  /* 0x0000000800387944 */ /* 0x000fea0003c00000 */
[----:B------:R-:W-:Y:S02]  /*0c50*/  IMAD.MOV.U32 R18, RZ, RZ, R8 ;  /* 0x000000ffff127224 */ /* 0x000fe400078e0008 */
[----:B------:R-:W-:-:S07]  /*0c60*/  IMAD.MOV.U32 R19, RZ, RZ, R9 ;  /* 0x000000ffff137224 */ /* 0x000fce00078e0009 */
.L_x_5:
[----:B------:R-:W-:Y:S01]  /*0c70*/  DADD R20, -R4, R20 ;  /* 0x0000000004147229 */ /* 0x000fe20000000114 */
        /* <DEDUP_REMOVED lines=27> */
.L_x_7:
[----:B------:R-:W-:Y:S05]  /*0e30*/  BSYNC.RECONVERGENT B0 ;  /* 0x0000000000007941 */ /* 0x000fea0003800200 */
.L_x_6:
[----:B------:R-:W-:Y:S01]  /*0e40*/  DADD R18, R16, R18 ;  /* 0x0000000010127229 */ /* 0x000fe20000000012 */
[----:B------:R-:W-:Y:S07]  /*0e50*/  BSSY.RECONVERGENT B0, `(.L_x_8) ;  /* 0x000001b000007945 */ /* 0x000fee0003800200 */
[----:B------:R-:W-:-:S14]  /*0e60*/  DSETP.NEU.AND P0, PT, |R18|, +INF , PT ;  /* 0x7ff000001200742a */ /* 0x000fdc0003f0d200 */
[----:B------:R-:W-:Y:S05]  /*0e70*/  @!P0 BRA `(.L_x_9) ;  /* 0x0000000000588947 */ /* 0x000fea0003800000 */
        /* <DEDUP_REMOVED lines=20> */
[----:B------:R-:W-:Y:S01]  /*0fc0*/  IMAD.MOV.U32 R0, RZ, RZ, R10 ;  /* 0x000000ffff007224 */ /* 0x000fe200078e000a */
[----:B------:R-:W-:Y:S06]  /*0fd0*/  BRA `(.L_x_10) ;  /* 0x0000000000087947 */ /* 0x000fec0003800000 */
.L_x_9:
[----:B------:R-:W-:Y:S01]  /*0fe0*/  DMUL R8, RZ, R18 ;  /* 0x00000012ff087228 */ /* 0x000fe20000000000 */
[----:B------:R-:W-:-:S10]  /*0ff0*/  IMAD.MOV.U32 R0, RZ, RZ, RZ ;  /* 0x000000ffff007224 */ /* 0x000fd400078e00ff */
.L_x_10:
[----:B------:R-:W-:Y:S05]  /*1000*/  BSYNC.RECONVERGENT B0 ;  /* 0x0000000000007941 */ /* 0x000fea0003800200 */
.L_x_8:
[----:B------:R-:W-:Y:S01]  /*1010*/  DMUL R10, R8, R8 ;  /* 0x00000008080a7228 */ /* 0x000fe20000000000 */
[----:B------:R-:W-:Y:S01]  /*1020*/  IMAD.MOV.U32 R18, RZ, RZ, 0x2cb0d246 ;  /* 0x2cb0d246ff127424 */ /* 0x000fe200078e00ff */
[----:B------:R-:W-:Y:S01]  /*1030*/  UMOV UR18, 0xf9785eba ;  /* 0xf9785eba00127882 */ /* 0x000fe20000000000 */
[----:B------:R-:W-:Y:S01]  /*1040*/  IMAD.MOV.U32 R19, RZ, RZ, 0x3e5ae5f1 ;  /* 0x3e5ae5f1ff137424 */ /* 0x000fe200078e00ff */
[----:B------:R-:W-:Y:S01]  /*1050*/  UMOV UR19, 0x3de5db65 ;  /* 0x3de5db6500137882 */ /* 0x000fe20000000000 */
[----:B------:R-:W-:Y:S01]  /*1060*/  IMAD.MOV.U32 R16, RZ, RZ, -0x3e107ad8 ;  /* 0xc1ef8528ff107424 */ /* 0x000fe200078e00ff */
[----:B------:R-:W-:Y:S01]  /*1070*/  UMOV UR16, 0x20fd8164 ;  /* 0x20fd816400107882 */ /* 0x000fe20000000000 */
[----:B------:R-:W-:Y:S01]  /*1080*/  IMAD.MOV.U32 R17, RZ, RZ, 0x3e21eea7 ;  /* 0x3e21eea7ff117424 */ /* 0x000fe200078e00ff */
[----:B------:R-:W-:Y:S01]  /*1090*/  UMOV UR17, 0x3da8ff83 ;  /* 0x3da8ff8300117882 */ /* 0x000fe20000000000 */
[C---:B------:R-:W-:Y:S01]  /*10a0*/  DFMA R18, R10.reuse, UR18, -R18 ;  /* 0x000000120a127c2b */ /* 0x040fe20008000812 */
[----:B------:R-:W-:Y:S01]  /*10b0*/  UMOV UR18, 0x69ace392 ;  /* 0x69ace39200127882 */ /* 0x000fe20000000000 */
[----:B------:R-:W-:Y:S01]  /*10c0*/  UMOV UR19, 0x3ec71de3 ;  /* 0x3ec71de300137882 */ /* 0x000fe20000000000 */
[----:B------:R-:W-:Y:S01]  /*10d0*/  LOP3.LUT P1, RZ, R0, 0x2, RZ, 0xc0, !PT ;  /* 0x0000000200ff7812 */ /* 0x000fe2000782c0ff */
[----:B------:R-:W-:Y:S01]  /*10e0*/  DFMA R16, R10, -UR16, R16 ;  /* 0x800000100a107c2b */ /* 0x000fe20008000010 */
[----:B------:R-:W-:Y:S01]  /*10f0*/  UMOV UR16, 0x8e06e6d9 ;  /* 0x8e06e6d900107882 */ /* 0x000fe20000000000 */
[----:B------:R-:W-:-:S02]  /*1100*/  UMOV UR17, 0x3e927e4f ;  /* 0x3e927e4f00117882 */ /* 0x000fc40000000000 */
[C---:B------:R-:W-:Y:S01]  /*1110*/  DFMA R18, R10.reuse, R18, UR18 ;  /* 0x000000120a127e2b */ /* 0x040fe20008000012 */
[----:B------:R-:W-:Y:S01]  /*1120*/  UMOV UR18, 0x19db62a1 ;  /* 0x19db62a100127882 */ /* 0x000fe20000000000 */
[----:B------:R-:W-:Y:S02]  /*1130*/  UMOV UR19, 0x3f2a01a0 ;  /* 0x3f2a01a000137882 */ /* 0x000fe40000000000 */
[C---:B------:R-:W-:Y:S01]  /*1140*/  DFMA R16, R10.reuse, R16, -UR16 ;  /* 0x800000100a107e2b */ /* 0x040fe20008000010 */
[----:B------:R-:W-:Y:S01]  /*1150*/  UMOV UR16, 0x19ddbce9 ;  /* 0x19ddbce900107882 */ /* 0x000fe20000000000 */
[----:B------:R-:W-:Y:S02]  /*1160*/  UMOV UR17, 0x3efa01a0 ;  /* 0x3efa01a000117882 */ /* 0x000fe40000000000 */
[----:B------:R-:W-:Y:S01]  /*1170*/  DFMA R18, R10, R18, -UR18 ;  /* 0x800000120a127e2b */ /* 0x000fe20008000012 */
[----:B------:R-:W-:Y:S01]  /*1180*/  UMOV UR18, 0x11110818 ;  /* 0x1111081800127882 */ /* 0x000fe20000000000 */
[----:B------:R-:W-:-:S02]  /*1190*/  UMOV UR19, 0x3f811111 ;  /* 0x3f81111100137882 */ /* 0x000fc40000000000 */
[C---:B------:R-:W-:Y:S01]  /*11a0*/  DFMA R16, R10.reuse, R16, UR16 ;  /* 0x000000100a107e2b */ /* 0x040fe20008000010 */
[----:B------:R-:W-:Y:S01]  /*11b0*/  UMOV UR16, 0x16c15d47 ;  /* 0x16c15d4700107882 */ /* 0x000fe20000000000 */
[----:B------:R-:W-:Y:S02]  /*11c0*/  UMOV UR17, 0x3f56c16c ;  /* 0x3f56c16c00117882 */ /* 0x000fe40000000000 */
[C---:B------:R-:W-:Y:S01]  /*11d0*/  DFMA R18, R10.reuse, R18, UR18 ;  /* 0x000000120a127e2b */ /* 0x040fe20008000012 */
[----:B------:R-:W-:Y:S01]  /*11e0*/  UMOV UR18, 0x55555554 ;  /* 0x5555555400127882 */ /* 0x000fe20000000000 */
[----:B------:R-:W-:Y:S02]  /*11f0*/  UMOV UR19, 0x3fc55555 ;  /* 0x3fc5555500137882 */ /* 0x000fe40000000000 */
[----:B------:R-:W-:Y:S01]  /*1200*/  DFMA R16, R10, R16, -UR16 ;  /* 0x800000100a107e2b */ /* 0x000fe20008000010 */
[----:B------:R-:W-:Y:S01]  /*1210*/  UMOV UR16, 0x55555551 ;  /* 0x5555555100107882 */ /* 0x000fe20000000000 */
[----:B------:R-:W-:-:S02]  /*1220*/  UMOV UR17, 0x3fa55555 ;  /* 0x3fa5555500117882 */ /* 0x000fc40000000000 */
[----:B------:R-:W-:-:S04]  /*1230*/  DFMA R18, R10, R18, -UR18 ;  /* 0x800000120a127e2b */ /* 0x000fc80008000012 */
[----:B------:R-:W-:-:S04]  /*1240*/  DFMA R16, R10, R16, UR16 ;  /* 0x000000100a107e2b */ /* 0x000fc80008000010 */
[----:B------:R-:W-:-:S04]  /*1250*/  DFMA R18, R10, R18, RZ ;  /* 0x000000120a12722b */ /* 0x000fc800000000ff */
[----:B------:R-:W-:-:S04]  /*1260*/  DFMA R16, R10, R16, -0.5 ;  /* 0xbfe000000a10742b */ /* 0x000fc80000000010 */
[----:B------:R-:W-:Y:S01]  /*1270*/  DFMA R18, R18, R8, R8 ;  /* 0x000000081212722b */ /* 0x000fe20000000008 */
[----:B------:R-:W-:-:S03]  /*1280*/  LOP3.LUT R8, R0, 0x1, RZ, 0xc0, !PT ;  /* 0x0000000100087812 */ /* 0x000fc600078ec0ff */
[----:B------:R-:W-:Y:S01]  /*1290*/  DFMA R16, R10, R16, 1 ;  /* 0x3ff000000a10742b */ /* 0x000fe20000000010 */
[----:B------:R-:W-:-:S05]  /*12a0*/  ISETP.NE.U32.AND P0, PT, R8, 0x1, PT ;  /* 0x000000010800780c */ /* 0x000fca0003f05070 */
[----:B------:R-:W-:-:S04]  /*12b0*/  LOP3.LUT R11, R19, 0x80000000, RZ, 0x3c, !PT ;  /* 0x80000000130b7812 */ /* 0x000fc800078e3cff */
[----:B------:R-:W-:Y:S02]  /*12c0*/  FSEL R9, R17, R19, !P0 ;  /* 0x0000001311097208 */ /* 0x000fe40004000000 */
[----:B------:R-:W-:Y:S02]  /*12d0*/  FSEL R19, R11, R17, !P0 ;  /* 0x000000110b137208 */ /* 0x000fe40004000000 */
[----:B------:R-:W-:Y:S02]  /*12e0*/  @P1 LOP3.LUT R11, R9, 0x80000000, RZ, 0x3c, !PT ;  /* 0x80000000090b1812 */ /* 0x000fe400078e3cff */
[----:B------:R-:W-:Y:S02]  /*12f0*/  @P1 LOP3.LUT R17, R19, 0x80000000, RZ, 0x3c, !PT ;  /* 0x8000000013111812 */ /* 0x000fe400078e3cff */
[----:B------:R-:W-:Y:S01]  /*1300*/  FSEL R8, R16, R18, !P0 ;  /* 0x0000001210087208 */ /* 0x000fe20004000000 */
[----:B------:R-:W-:Y:S01]  /*1310*/  @P1 IMAD.MOV.U32 R9, RZ, RZ, R11 ;  /* 0x000000ffff091224 */ /* 0x000fe200078e000b */
[----:B------:R-:W-:Y:S01]  /*1320*/  FSEL R18, R18, R16, !P0 ;  /* 0x0000001012127208 */ /* 0x000fe20004000000 */
[----:B------:R-:W-:-:S04]  /*1330*/  @P1 IMAD.MOV.U32 R19, RZ, RZ, R17 ;  /* 0x000000ffff131224 */ /* 0x000fc800078e0011 */
[----:B------:R-:W-:Y:S02]  /*1340*/  DADD R12, R12, R8 ;  /* 0x000000000c0c7229 */ /* 0x000fe40000000008 */
[----:B------:R-:W-:Y:S01]  /*1350*/  DADD R14, R14, R18 ;  /* 0x000000000e0e7229 */ /* 0x000fe20000000012 */
[----:B------:R-:W-:Y:S10]  /*1360*/  BRA.U UP0, `(.L_x_11) ;  /* 0xffffffed00787547 */ /* 0x000ff4000b83ffff */
[----:B------:R-:W-:Y:S01]  /*1370*/  DMUL R12, R12, R12 ;  /* 0x0000000c0c0c7228 */ /* 0x000fe20000000000 */
[----:B------:R-:W-:Y:S01]  /*1380*/  IMAD.MOV.U32 R4, RZ, RZ, 0x0 ;  /* 0x00000000ff047424 */ /* 0x000fe200078e00ff */
[----:B------:R-:W-:Y:S01]  /*1390*/  BSSY.RECONVERGENT B0, `(.L_x_12) ;  /* 0x0000015000007945 */ /* 0x000fe20003800200 */
[----:B------:R-:W-:-:S05]  /*13a0*/  IMAD.MOV.U32 R5, RZ, RZ, 0x3fd80000 ;  /* 0x3fd80000ff057424 */ /* 0x000fca00078e00ff */
        /* <DEDUP_REMOVED lines=16> */
[----:B------:R-:W-:Y:S01]  /*14b0*/  MOV R0, 0x14e0 ;  /* 0x000014e000007802 */ /* 0x000fe20000000f00 */
[----:B------:R-:W-:-:S07]  /*14c0*/  IMAD.MOV.U32 R9, RZ, RZ, R3 ;  /* 0x000000ffff097224 */ /* 0x000fce00078e0003 */
[----:B------:R-:W-:Y:S05]  /*14d0*/  CALL.REL.NOINC `($__internal_0_$__cuda_sm20_dsqrt_rn_f64_mediumpath_v1) ;  /* 0x0000000000147944 */ /* 0x000fea0003c00000 */
.L_x_13:
[----:B------:R-:W-:Y:S05]  /*14e0*/  BSYNC.RECONVERGENT B0 ;  /* 0x0000000000007941 */ /* 0x000fea0003800200 */
.L_x_12:
[----:B------:R-:W0:Y:S02]  /*14f0*/  LDC.64 R2, c[0x0][0x3a8] ;  /* 0x0000ea00ff027b82 */ /* 0x000e240000000a00 */
[----:B0-----:R-:W-:-:S05]  /*1500*/  IMAD.WIDE.U32 R24, R24, 0x8, R2 ;  /* 0x0000000818187825 */ /* 0x001fca00078e0002 */
[----:B------:R-:W-:Y:S01]  /*1510*/  STG.E.64 desc[UR6][R24.64], R8 ;  /* 0x0000000818007986 */ /* 0x000fe2000c101b06 */
[----:B------:R-:W-:Y:S05]  /*1520*/  EXIT ;  /* 0x000000000000794d */ /* 0x000fea0003800000 */
        .weak           $__internal_0_$__cuda_sm20_dsqrt_rn_f64_mediumpath_v1
        .type           $__internal_0_$__cuda_sm20_dsqrt_rn_f64_mediumpath_v1,@function
        .size           $__internal_0_$__cuda_sm20_dsqrt_rn_f64_mediumpath_v1,($_Z6kernelILl1048576ELl1048576EEv4d3_tPS0_S1_Pd$__internal_trig_reduction_slowpathd - $__internal_0_$__cuda_sm20_dsqrt_rn_f64_mediumpath_v1)
$__internal_0_$__cuda_sm20_dsqrt_rn_f64_mediumpath_v1:
[----:B------:R-:W-:Y:S01]  /*1530*/  ISETP.GE.U32.AND P0, PT, R30, -0x3400000, PT ;  /* 0xfcc000001e00780c */ /* 0x000fe20003f06070 */
[----:B------:R-:W-:-:S12]  /*1540*/  BSSY.RECONVERGENT B1, `(.L_x_14) ;  /* 0x0000023000017945 */ /* 0x000fd80003800200 */
[----:B------:R-:W-:Y:S05]  /*1550*/  @!P0 BRA `(.L_x_15) ;  /* 0x0000000000208947 */ /* 0x000fea0003800000 */
[----:B------:R-:W-:-:S10]  /*1560*/  DFMA.RM R10, R26, R8, R10 ;  /* 0x000000081a0a722b */ /* 0x000fd4000000400a */
[----:B------:R-:W-:-:S05]  /*1570*/  IADD3 R8, P0, PT, R10, 0x1, RZ ;  /* 0x000000010a087810 */ /* 0x000fca0007f1e0ff */
[----:B------:R-:W-:-:S06]  /*1580*/  IMAD.X R9, RZ, RZ, R11, P0 ;  /* 0x000000ffff097224 */ /* 0x000fcc00000e060b */
[----:B------:R-:W-:-:S08]  /*1590*/  DFMA.RP R22, -R10, R8, R22 ;  /* 0x000000080a16722b */ /* 0x000fd00000008116 */
[----:B------:R-:W-:-:S06]  /*15a0*/  DSETP.GT.AND P0, PT, R22, RZ, PT ;  /* 0x000000ff1600722a */ /* 0x000fcc0003f04000 */
[----:B------:R-:W-:Y:S02]  /*15b0*/  FSEL R8, R8, R10, P0 ;  /* 0x0000000a08087208 */ /* 0x000fe40000000000 */
[----:B------:R-:W-:Y:S01]  /*15c0*/  FSEL R9, R9, R11, P0 ;  /* 0x0000000b09097208 */ /* 0x000fe20000000000 */
[----:B------:R-:W-:Y:S06]  /*15d0*/  BRA `(.L_x_16) ;  /* 0x0000000000647947 */ /* 0x000fec0003800000 */
.L_x_15:
[----:B------:R-:W-:-:S14]  /*15e0*/  DSETP.NE.AND P0, PT, R22, RZ, PT ;  /* 0x000000ff1600722a */ /* 0x000fdc0003f05000 */
[----:B------:R-:W-:Y:S05]  /*15f0*/  @!P0 BRA `(.L_x_17) ;  /* 0x0000000000588947 */ /* 0x000fea0003800000 */
[----:B------:R-:W-:-:S13]  /*1600*/  ISETP.GE.AND P0, PT, R23, RZ, PT ;  /* 0x000000ff1700720c */ /* 0x000fda0003f06270 */
[----:B------:R-:W-:Y:S02]  /*1610*/  @!P0 IMAD.MOV.U32 R8, RZ, RZ, 0x0 ;  /* 0x00000000ff088424 */ /* 0x000fe400078e00ff */
[----:B------:R-:W-:Y:S01]  /*1620*/  @!P0 IMAD.MOV.U32 R9, RZ, RZ, -0x80000 ;  /* 0xfff80000ff098424 */ /* 0x000fe200078e00ff */
[----:B------:R-:W-:Y:S06]  /*1630*/  @!P0 BRA `(.L_x_16) ;  /* 0x00000000004c8947 */ /* 0x000fec0003800000 */
[----:B------:R-:W-:-:S13]  /*1640*/  ISETP.GT.AND P0, PT, R23, 0x7fefffff, PT ;  /* 0x7fefffff1700780c */ /* 0x000fda0003f04270 */
[----:B------:R-:W-:Y:S05]  /*1650*/  @P0 BRA `(.L_x_17) ;  /* 0x0000000000400947 */ /* 0x000fea0003800000 */
[----:B------:R-:W-:Y:S01]  /*1660*/  DMUL R26, R22, 8.11296384146066816958e+31 ;  /* 0x46900000161a7828 */ /* 0x000fe20000000000 */
[----:B------:R-:W-:Y:S02]  /*1670*/  IMAD.MOV.U32 R8, RZ, RZ, 0x0 ;  /* 0x00000000ff087424 */ /* 0x000fe400078e00ff */
[----:B------:R-:W-:Y:S02]  /*1680*/  IMAD.MOV.U32 R22, RZ, RZ, RZ ;  /* 0x000000ffff167224 */ /* 0x000fe400078e00ff */
[----:B------:R-:W-:Y:S01]  /*1690*/  IMAD.MOV.U32 R9, RZ, RZ, 0x3fd80000 ;  /* 0x3fd80000ff097424 */ /* 0x000fe200078e00ff */
[----:B------:R-:W0:Y:S03]  /*16a0*/  MUFU.RSQ64H R23, R27 ;  /* 0x0000001b00177308 */ /* 0x000e260000001c00 */
[----:B0-----:R-:W-:-:S08]  /*16b0*/  DMUL R10, R22, R22 ;  /* 0x00000016160a7228 */ /* 0x001fd00000000000 */
[----:B------:R-:W-:-:S08]  /*16c0*/  DFMA R10, R26, -R10, 1 ;  /* 0x3ff000001a0a742b */ /* 0x000fd0000000080a */
[----:B------:R-:W-:Y:S02]  /*16d0*/  DFMA R8, R10, R8, 0.5 ;  /* 0x3fe000000a08742b */ /* 0x000fe40000000008 */
[----:B------:R-:W-:-:S08]  /*16e0*/  DMUL R10, R22, R10 ;  /* 0x0000000a160a7228 */ /* 0x000fd00000000000 */
[----:B------:R-:W-:-:S08]  /*16f0*/  DFMA R10, R8, R10, R22 ;  /* 0x0000000a080a722b */ /* 0x000fd00000000016 */
[----:B------:R-:W-:Y:S02]  /*1700*/  DMUL R8, R26, R10 ;  /* 0x0000000a1a087228 */ /* 0x000fe40000000000 */
[----:B------:R-:W-:-:S06]  /*1710*/  VIADD R11, R11, 0xfff00000 ;  /* 0xfff000000b0b7836 */ /* 0x000fcc0000000000 */
[----:B------:R-:W-:-:S08]  /*1720*/  DFMA R22, R8, -R8, R26 ;  /* 0x800000080816722b */ /* 0x000fd0000000001a */
[----:B------:R-:W-:-:S10]  /*1730*/  DFMA R8, R10, R22, R8 ;  /* 0x000000160a08722b */ /* 0x000fd40000000008 */
[----:B------:R-:W-:Y:S01]  /*1740*/  VIADD R9, R9, 0xfcb00000 ;  /* 0xfcb0000009097836 */ /* 0x000fe20000000000 */
[----:B------:R-:W-:Y:S06]  /*1750*/  BRA `(.L_x_16) ;  /* 0x0000000000047947 */ /* 0x000fec0003800000 */
.L_x_17:
[----:B------:R-:W-:-:S11]  /*1760*/  DADD R8, R22, R22 ;  /* 0x0000000016087229 */ /* 0x000fd60000000016 */
.L_x_16:
[----:B------:R-:W-:Y:S05]  /*1770*/  BSYNC.RECONVERGENT B1 ;  /* 0x0000000000017941 */ /* 0x000fea0003800200 */
.L_x_14:
[----:B------:R-:W-:Y:S02]  /*1780*/  IMAD.MOV.U32 R10, RZ, RZ, R0 ;  /* 0x000000ffff0a7224 */ /* 0x000fe400078e0000 */
[----:B------:R-:W-:-:S04]  /*1790*/  IMAD.MOV.U32 R11, RZ, RZ, 0x0 ;  /* 0x00000000ff0b7424 */ /* 0x000fc800078e00ff */
[----:B------:R-:W-:Y:S05]  /*17a0*/  RET.REL.NODEC R10 `(_Z6kernelILl1048576ELl1048576EEv4d3_tPS0_S1_Pd) ;  /* 0xffffffe80a147950 */ /* 0x000fea0003c3ffff */
        .type           $_Z6kernelILl1048576ELl1048576EEv4d3_tPS0_S1_Pd$__internal_trig_reduction_slowpathd,@function
        .size           $_Z6kernelILl1048576ELl1048576EEv4d3_tPS0_S1_Pd$__internal_trig_reduction_slowpathd,(.L_x_27 - $_Z6kernelILl1048576ELl1048576EEv4d3_tPS0_S1_Pd$__internal_trig_reduction_slowpathd)
$_Z6kernelILl1048576ELl1048576EEv4d3_tPS0_S1_Pd$__internal_trig_reduction_slowpathd:
[----:B------:R-:W-:Y:S01]  /*17b0*/  SHF.R.U32.HI R22, RZ, 0x14, R25 ;  /* 0x00000014ff167819 */ /* 0x000fe20000011619 */
[----:B------:R-:W-:-:S03]  /*17c0*/  IMAD.MOV.U32 R8, RZ, RZ, RZ ;  /* 0x000000ffff087224 */ /* 0x000fc600078e00ff */
[----:B------:R-:W-:-:S04]  /*17d0*/  LOP3.LUT R9, R22, 0x7ff, RZ, 0xc0, !PT ;  /* 0x000007ff16097812 */ /* 0x000fc800078ec0ff */
[----:B------:R-:W-:-:S13]  /*17e0*/  ISETP.NE.AND P0, PT, R9, 0x7ff, PT ;  /* 0x000007ff0900780c */ /* 0x000fda0003f05270 */
[----:B------:R-:W-:Y:S05]  /*17f0*/  @!P0 BRA `(.L_x_18) ;  /* 0x00000008004c8947 */ /* 0x000fea0003800000 */
[----:B------:R-:W-:Y:S01]  /*1800*/  VIADD R8, R9, 0xfffffc00 ;  /* 0xfffffc0009087836 */ /* 0x000fe20000000000 */
[----:B------:R-:W-:Y:S01]  /*1810*/  BSSY.RECONVERGENT B1, `(.L_x_19) ;  /* 0x0000030000017945 */ /* 0x000fe20003800200 */
[----:B------:R-:W-:-:S03]  /*1820*/  CS2R R16, SRZ ;  /* 0x0000000000107805 */ /* 0x000fc6000001ff00 */
[----:B------:R-:W-:Y:S02]  /*1830*/  SHF.R.U32.HI R23, RZ, 0x6, R8 ;  /* 0x00000006ff177819 */ /* 0x000fe40000011608 */
[----:B------:R-:W-:Y:S02]  /*1840*/  ISETP.GE.U32.AND P0, PT, R8, 0x80, PT ;  /* 0x000000800800780c */ /* 0x000fe40003f06070 */
[C---:B------:R-:W-:Y:S02]  /*1850*/  IADD3 R20, PT, PT, -R23.reuse, 0x13, RZ ;  /* 0x0000001317147810 */ /* 0x040fe40007ffe1ff */
[----:B------:R-:W-:Y:S02]  /*1860*/  IADD3 R10, PT, PT, -R23, 0xf, RZ ;  /* 0x0000000f170a7810 */ /* 0x000fe40007ffe1ff */
[----:B------:R-:W-:-:S04]  /*1870*/  SEL R20, R20, 0x12, P0 ;  /* 0x0000001214147807 */ /* 0x000fc80000000000 */
[----:B------:R-:W-:-:S13]  /*1880*/  ISETP.GE.AND P0, PT, R10, R20, PT ;  /* 0x000000140a00720c */ /* 0x000fda0003f06270 */
[----:B------:R-:W-:Y:S05]  /*1890*/  @P0 BRA `(.L_x_20) ;  /* 0x00000000009c0947 */ /* 0x000fea0003800000 */
[----:B------:R-:W0:Y:S01]  /*18a0*/  LDC.64 R8, c[0x0][0x358] ;  /* 0x0000d600ff087b82 */ /* 0x000e220000000a00 */
[C---:B------:R-:W-:Y:S01]  /*18b0*/  SHF.L.U64.HI R29, R0.reuse, 0xb, R25 ;  /* 0x0000000b001d7819 */ /* 0x040fe20000010219 */
[----:B------:R-:W-:Y:S01]  /*18c0*/  BSSY.RECONVERGENT B2, `(.L_x_21) ;  /* 0x0000023000027945 */ /* 0x000fe20003800200 */
[----:B------:R-:W-:Y:S01]  /*18d0*/  IMAD.SHL.U32 R21, R0, 0x800, RZ ;  /* 0x0000080000157824 */ /* 0x000fe200078e00ff */
[----:B------:R-:W-:Y:S01]  /*18e0*/  IADD3 R27, PT, PT, RZ, -R23, -R20 ;  /* 0x80000017ff1b7210 */ /* 0x000fe20007ffe814 */
[----:B------:R-:W-:Y:S01]  /*18f0*/  IMAD.MOV.U32 R0, RZ, RZ, R10 ;  /* 0x000000ffff007224 */ /* 0x000fe200078e000a */
[----:B------:R-:W-:Y:S01]  /*1900*/  CS2R R16, SRZ ;  /* 0x0000000000107805 */ /* 0x000fe2000001ff00 */
[----:B------:R-:W-:Y:S01]  /*1910*/  IMAD.MOV.U32 R28, RZ, RZ, RZ ;  /* 0x000000ffff1c7224 */ /* 0x000fe200078e00ff */
[----:B------:R-:W-:-:S07]  /*1920*/  LOP3.LUT R29, R29, 0x80000000, RZ, 0xfc, !PT ;  /* 0x800000001d1d7812 */ /* 0x000fce00078efcff */
.L_x_22:
[----:B------:R-:W1:Y:S01]  /*1930*/  LDC.64 R10, c[0x4][RZ] ;  /* 0x01000000ff0a7b82 */ /* 0x000e620000000a00 */
[----:B0-----:R-:W-:Y:S02]  /*1940*/  R2UR UR16, R8 ;  /* 0x00000000081072ca */ /* 0x001fe400000e0000 */
[----:B------:R-:W-:Y:S01]  /*1950*/  R2UR UR17, R9 ;  /* 0x00000000091172ca */ /* 0x000fe200000e0000 */
[----:B-1----:R-:W-:-:S12]  /*1960*/  IMAD.WIDE R32, R0, 0x8, R10 ;  /* 0x0000000800207825 */ /* 0x002fd800078e020a */
[----:B------:R-:W2:Y:S01]  /*1970*/  LDG.E.64.CONSTANT R10, desc[UR16][R32.64] ;  /* 0x00000010200a7981 */ /* 0x000ea2000c1e9b00 */
[----:B------:R-:W-:Y:S02]  /*1980*/  VIADD R27, R27, 0x1 ;  /* 0x000000011b1b7836 */ /* 0x000fe40000000000 */
[----:B------:R-:W-:Y:S02]  /*1990*/  VIADD R0, R0, 0x1 ;  /* 0x0000000100007836 */ /* 0x000fe40000000000 */
[----:B--2---:R-:W-:-:S04]  /*19a0*/  IMAD.WIDE.U32 R16, P2, R10, R21, R16 ;  /* 0x000000150a107225 */ /* 0x004fc80007840010 */
[C---:B------:R-:W-:Y:S02]  /*19b0*/  IMAD R31, R10.reuse, R29, RZ ;  /* 0x0000001d0a1f7224 */ /* 0x040fe400078e02ff */
[----:B------:R-:W-:Y:S02]  /*19c0*/  IMAD R30, R11, R21, RZ ;  /* 0x000000150b1e7224 */ /* 0x000fe400078e02ff */
[----:B------:R-:W-:Y:S01]  /*19d0*/  IMAD.HI.U32 R10, R10, R29, RZ ;  /* 0x0000001d0a0a7227 */ /* 0x000fe200078e00ff */
[----:B------:R-:W-:-:S03]  /*19e0*/  IADD3 R17, P0, PT, R31, R17, RZ ;  /* 0x000000111f117210 */ /* 0x000fc60007f1e0ff */
[----:B------:R-:W-:Y:S01]  /*19f0*/  IMAD.HI.U32 R33, R11, R21, RZ ;  /* 0x000000150b217227 */ /* 0x000fe200078e00ff */
[----:B------:R-:W-:-:S03]  /*1a00*/  IADD3 R17, P1, PT, R30, R17, RZ ;  /* 0x000000111e117210 */ /* 0x000fc60007f3e0ff */
[----:B------:R-:W-:Y:S02]  /*1a10*/  IMAD.X R30, RZ, RZ, R10, P2 ;  /* 0x000000ffff1e7224 */ /* 0x000fe400010e060a */
[----:B------:R-:W-:-:S03]  /*1a20*/  IMAD.HI.U32 R10, R11, R29, RZ ;  /* 0x0000001d0b0a7227 */ /* 0x000fc600078e00ff */
[----:B------:R-:W-:Y:S01]  /*1a30*/  IADD3.X R30, P0, PT, R33, R30, RZ, P0, !PT ;  /* 0x0000001e211e7210 */ /* 0x000fe2000071e4ff */
[----:B------:R-:W-:Y:S02]  /*1a40*/  IMAD R11, R11, R29, RZ ;  /* 0x0000001d0b0b7224 */ /* 0x000fe400078e02ff */
[C---:B------:R-:W-:Y:S02]  /*1a50*/  IMAD R31, R28.reuse, 0x8, R1 ;  /* 0x000000081c1f7824 */ /* 0x040fe400078e0201 */
[----:B------:R-:W-:Y:S01]  /*1a60*/  IMAD.X R10, RZ, RZ, R10, P0 ;  /* 0x000000ffff0a7224 */ /* 0x000fe200000e060a */
[----:B------:R-:W-:Y:S01]  /*1a70*/  ISETP.NE.AND P0, PT, R27, -0xf, PT ;  /* 0xfffffff11b00780c */ /* 0x000fe20003f05270 */
[----:B------:R-:W-:Y:S01]  /*1a80*/  VIADD R28, R28, 0x1 ;  /* 0x000000011c1c7836 */ /* 0x000fe20000000000 */
[----:B------:R-:W-:Y:S01]  /*1a90*/  IADD3.X R30, P1, PT, R11, R30, RZ, P1, !PT ;  /* 0x0000001e0b1e7210 */ /* 0x000fe20000f3e4ff */
[----:B------:R0:W-:Y:S04]  /*1aa0*/  STL.64 [R31], R16 ;  /* 0x000000101f007387 */ /* 0x0001e80000100a00 */
[----:B------:R-:W-:-:S02]  /*1ab0*/  IMAD.X R11, RZ, RZ, R10, P1 ;  /* 0x000000ffff0b7224 */ /* 0x000fc400008e060a */
[----:B0-----:R-:W-:Y:S02]  /*1ac0*/  IMAD.MOV.U32 R16, RZ, RZ, R30 ;  /* 0x000000ffff107224 */ /* 0x001fe400078e001e */
[----:B------:R-:W-:Y:S02]  /*1ad0*/  IMAD.MOV.U32 R17, RZ, RZ, R11 ;  /* 0x000000ffff117224 */ /* 0x000fe400078e000b */
[----:B------:R-:W-:Y:S05]  /*1ae0*/  @P0 BRA `(.L_x_22) ;  /* 0xfffffffc00900947 */ /* 0x000fea000383ffff */
[----:B------:R-:W-:Y:S05]  /*1af0*/  BSYNC.RECONVERGENT B2 ;  /* 0x0000000000027941 */ /* 0x000fea0003800200 */
.L_x_21:
[----:B------:R-:W-:-:S07]  /*1b00*/  IMAD.MOV.U32 R10, RZ, RZ, R20 ;  /* 0x000000ffff0a7224 */ /* 0x000fce00078e0014 */
.L_x_20:
[----:B------:R-:W-:Y:S05]  /*1b10*/  BSYNC.RECONVERGENT B1 ;  /* 0x0000000000017941 */ /* 0x000fea0003800200 */
.L_x_19:
[----:B------:R-:W-:Y:S01]  /*1b20*/  LOP3.LUT P0, R33, R22, 0x3f, RZ, 0xc0, !PT ;  /* 0x0000003f16217812 */ /* 0x000fe2000780c0ff */
[----:B------:R-:W-:-:S04]  /*1b30*/  IMAD.IADD R0, R23, 0x1, R10 ;  /* 0x0000000117007824 */ /* 0x000fc800078e020a */
[----:B------:R-:W-:-:S05]  /*1b40*/  IMAD.U32 R35, R0, 0x8, R1 ;  /* 0x0000000800237824 */ /* 0x000fca00078e0001 */
[----:B------:R0:W-:Y:S04]  /*1b50*/  STL.64 [R35+-0x78], R16 ;  /* 0xffff881023007387 */ /* 0x0001e80000100a00 */
[----:B------:R-:W2:Y:S04]  /*1b60*/  @P0 LDL.64 R22, [R1+0x8] ;  /* 0x0000080001160983 */ /* 0x000ea80000100a00 */
[----:B------:R-:W3:Y:S04]  /*1b70*/  LDL.64 R10, [R1+0x10] ;  /* 0x00001000010a7983 */ /* 0x000ee80000100a00 */
[----:B------:R-:W4:Y:S01]  /*1b80*/  LDL.64 R8, [R1+0x18] ;  /* 0x0000180001087983 */ /* 0x000f220000100a00 */
[----:B------:R-:W-:Y:S01]  /*1b90*/  @P0 LOP3.LUT R0, R33, 0x3f, RZ, 0x3c, !PT ;  /* 0x0000003f21000812 */ /* 0x000fe200078e3cff */
[----:B------:R-:W-:Y:S01]  /*1ba0*/  BSSY.RECONVERGENT B1, `(.L_x_23) ;  /* 0x0000034000017945 */ /* 0x000fe20003800200 */
[----:B--2---:R-:W-:-:S02]  /*1bb0*/  @P0 SHF.R.U64 R21, R22, 0x1, R23 ;  /* 0x0000000116150819 */ /* 0x004fc40000001217 */
[----:B------:R-:W-:Y:S02]  /*1bc0*/  @P0 SHF.R.U32.HI R23, RZ, 0x1, R23 ;  /* 0x00000001ff170819 */ /* 0x000fe40000011617 */
[CC--:B---3--:R-:W-:Y:S02]  /*1bd0*/  @P0 SHF.L.U32 R27, R10.reuse, R33.reuse, RZ ;  /* 0x000000210a1b0219 */ /* 0x0c8fe400000006ff */
[----:B0-----:R-:W-:Y:S02]  /*1be0*/  @P0 SHF.R.U64 R16, R21, R0, R23 ;  /* 0x0000000015100219 */ /* 0x001fe40000001217 */
[--C-:B------:R-:W-:Y:S02]  /*1bf0*/  @P0 SHF.R.U32.HI R31, RZ, 0x1, R11.reuse ;  /* 0x00000001ff1f0819 */ /* 0x100fe4000001160b */
[C-C-:B------:R-:W-:Y:S02]  /*1c00*/  @P0 SHF.R.U64 R29, R10.reuse, 0x1, R11.reuse ;  /* 0x000000010a1d0819 */ /* 0x140fe4000000120b */
[----:B------:R-:W-:-:S02]  /*1c10*/  @P0 SHF.L.U64.HI R20, R10, R33, R11 ;  /* 0x000000210a140219 */ /* 0x000fc4000001020b */
[----:B------:R-:W-:Y:S02]  /*1c20*/  @P0 SHF.R.U32.HI R17, RZ, R0, R23 ;  /* 0x00000000ff110219 */ /* 0x000fe40000011617 */
[----:B------:R-:W-:Y:S02]  /*1c30*/  @P0 LOP3.LUT R10, R27, R16, RZ, 0xfc, !PT ;  /* 0x000000101b0a0212 */ /* 0x000fe400078efcff */
[----:B----4-:R-:W-:Y:S02]  /*1c40*/  @P0 SHF.L.U32 R21, R8, R33, RZ ;  /* 0x0000002108150219 */ /* 0x010fe400000006ff */
[----:B------:R-:W-:Y:S01]  /*1c50*/  @P0 SHF.R.U64 R22, R29, R0, R31 ;  /* 0x000000001d160219 */ /* 0x000fe2000000121f */
[----:B------:R-:W-:Y:S01]  /*1c60*/  IMAD.SHL.U32 R16, R10, 0x4, RZ ;  /* 0x000000040a107824 */ /* 0x000fe200078e00ff */
[----:B------:R-:W-:Y:S02]  /*1c70*/  @P0 LOP3.LUT R11, R20, R17, RZ, 0xfc, !PT ;  /* 0x00000011140b0212 */ /* 0x000fe400078efcff */
[----:B------:R-:W-:-:S02]  /*1c80*/  @P0 SHF.L.U64.HI R33, R8, R33, R9 ;  /* 0x0000002108210219 */ /* 0x000fc40000010209 */
[----:B------:R-:W-:Y:S02]  /*1c90*/  @P0 SHF.R.U32.HI R0, RZ, R0, R31 ;  /* 0x00000000ff000219 */ /* 0x000fe4000001161f */
[----:B------:R-:W-:Y:S02]  /*1ca0*/  @P0 LOP3.LUT R8, R21, R22, RZ, 0xfc, !PT ;  /* 0x0000001615080212 */ /* 0x000fe400078efcff */
[----:B------:R-:W-:Y:S02]  /*1cb0*/  SHF.L.U64.HI R10, R10, 0x2, R11 ;  /* 0x000000020a0a7819 */ /* 0x000fe4000001020b */
[----:B------:R-:W-:Y:S02]  /*1cc0*/  @P0 LOP3.LUT R9, R33, R0, RZ, 0xfc, !PT ;  /* 0x0000000021090212 */ /* 0x000fe400078efcff */
[----:B------:R-:W-:Y:S02]  /*1cd0*/  SHF.L.W.U32.HI R11, R11, 0x2, R8 ;  /* 0x000000020b0b7819 */ /* 0x000fe40000010e08 */
[----:B------:R-:W-:-:S02]  /*1ce0*/  IADD3 RZ, P0, PT, RZ, -R16, RZ ;  /* 0x80000010ffff7210 */ /* 0x000fc40007f1e0ff */
[----:B------:R-:W-:Y:S02]  /*1cf0*/  LOP3.LUT R0, RZ, R10, RZ, 0x33, !PT ;  /* 0x0000000aff007212 */ /* 0x000fe400078e33ff */
[----:B------:R-:W-:Y:S02]  /*1d00*/  SHF.L.W.U32.HI R8, R8, 0x2, R9 ;  /* 0x0000000208087819 */ /* 0x000fe40000010e09 */
[----:B------:R-:W-:Y:S02]  /*1d10*/  LOP3.LUT R17, RZ, R11, RZ, 0x33, !PT ;  /* 0x0000000bff117212 */ /* 0x000fe400078e33ff */
[----:B------:R-:W-:Y:S02]  /*1d20*/  IADD3.X R21, P0, PT, RZ, R0, RZ, P0, !PT ;  /* 0x00000000ff157210 */ /* 0x000fe4000071e4ff */
[----:B------:R-:W-:Y:S02]  /*1d30*/  LOP3.LUT R0, RZ, R8, RZ, 0x33, !PT ;  /* 0x00000008ff007212 */ /* 0x000fe400078e33ff */
[----:B------:R-:W-:-:S02]  /*1d40*/  IADD3.X R20, P1, PT, RZ, R17, RZ, P0, !PT ;  /* 0x00000011ff147210 */ /* 0x000fc4000073e4ff */
[----:B------:R-:W-:-:S03]  /*1d50*/  ISETP.GT.U32.AND P2, PT, R11, -0x1, PT ;  /* 0xffffffff0b00780c */ /* 0x000fc60003f44070 */
[----:B------:R-:W-:Y:S01]  /*1d60*/  IMAD.X R17, RZ, RZ, R0, P1 ;  /* 0x000000ffff117224 */ /* 0x000fe200008e0600 */
[----:B------:R-:W-:-:S04]  /*1d70*/  ISETP.GT.AND.EX P0, PT, R8, -0x1, PT, P2 ;  /* 0xffffffff0800780c */ /* 0x000fc80003f04320 */
[----:B------:R-:W-:Y:S02]  /*1d80*/  SEL R0, R8, R17, P0 ;  /* 0x0000001108007207 */ /* 0x000fe40000000000 */
[----:B------:R-:W-:Y:S02]  /*1d90*/  SEL R17, R11, R20, P0 ;  /* 0x000000140b117207 */ /* 0x000fe40000000000 */
[----:B------:R-:W-:Y:S02]  /*1da0*/  ISETP.NE.U32.AND P1, PT, R0, RZ, PT ;  /* 0x000000ff0000720c */ /* 0x000fe40003f25070 */
[----:B------:R-:W-:Y:S02]  /*1db0*/  SEL R23, R10, R21, P0 ;  /* 0x000000150a177207 */ /* 0x000fe40000000000 */
[----:B------:R-:W-:Y:S01]  /*1dc0*/  SEL R20, R17, R0, !P1 ;  /* 0x0000000011147207 */ /* 0x000fe20004800000 */
[----:B------:R-:W-:-:S05]  /*1dd0*/  @!P0 IMAD.MOV R16, RZ, RZ, -R16 ;  /* 0x000000ffff108224 */ /* 0x000fca00078e0a10 */
[----:B------:R-:W0:Y:S02]  /*1de0*/  FLO.U32 R20, R20 ;  /* 0x0000001400147300 */ /* 0x000e2400000e0000 */
[C---:B0-----:R-:W-:Y:S02]  /*1df0*/  IADD3 R22, PT, PT, -R20.reuse, 0x1f, RZ ;  /* 0x0000001f14167810 */ /* 0x041fe40007ffe1ff */
[----:B------:R-:W-:-:S03]  /*1e00*/  IADD3 R11, PT, PT, -R20, 0x3f, RZ ;  /* 0x0000003f140b7810 */ /* 0x000fc60007ffe1ff */
[----:B------:R-:W-:-:S05]  /*1e10*/  @P1 IMAD.MOV R11, RZ, RZ, R22 ;  /* 0x000000ffff0b1224 */ /* 0x000fca00078e0216 */
[----:B------:R-:W-:-:S13]  /*1e20*/  ISETP.NE.AND P1, PT, R11, RZ, PT ;  /* 0x000000ff0b00720c */ /* 0x000fda0003f25270 */
[----:B------:R-:W-:Y:S05]  /*1e30*/  @!P1 BRA `(.L_x_24) ;  /* 0x0000000000289947 */ /* 0x000fea0003800000 */
[C---:B------:R-:W-:Y:S02]  /*1e40*/  LOP3.LUT R10, R11.reuse, 0x3f, RZ, 0xc0, !PT ;  /* 0x0000003f0b0a7812 */ /* 0x040fe400078ec0ff */
[--C-:B------:R-:W-:Y:S02]  /*1e50*/  SHF.R.U64 R21, R16, 0x1, R23.reuse ;  /* 0x0000000110157819 */ /* 0x100fe40000001217 */
[----:B------:R-:W-:Y:S02]  /*1e60*/  SHF.R.U32.HI R23, RZ, 0x1, R23 ;  /* 0x00000001ff177819 */ /* 0x000fe40000011617 */
[----:B------:R-:W-:Y:S02]  /*1e70*/  LOP3.LUT R16, R11, 0x3f, RZ, 0xc, !PT ;  /* 0x0000003f0b107812 */ /* 0x000fe400078e0cff */
[CC--:B------:R-:W-:Y:S02]  /*1e80*/  SHF.L.U64.HI R27, R17.reuse, R10.reuse, R0 ;  /* 0x0000000a111b7219 */ /* 0x0c0fe40000010200 */
[----:B------:R-:W-:-:S02]  /*1e90*/  SHF.L.U32 R10, R17, R10, RZ ;  /* 0x0000000a110a7219 */ /* 0x000fc400000006ff */
[-CC-:B------:R-:W-:Y:S02]  /*1ea0*/  SHF.R.U64 R17, R21, R16.reuse, R23.reuse ;  /* 0x0000001015117219 */ /* 0x180fe40000001217 */
[----:B------:R-:W-:Y:S02]  /*1eb0*/  SHF.R.U32.HI R0, RZ, R16, R23 ;  /* 0x00000010ff007219 */ /* 0x000fe40000011617 */
[----:B------:R-:W-:Y:S02]  /*1ec0*/  LOP3.LUT R17, R10, R17, RZ, 0xfc, !PT ;  /* 0x000000110a117212 */ /* 0x000fe400078efcff */
[----:B------:R-:W-:-:S07]  /*1ed0*/  LOP3.LUT R0, R27, R0, RZ, 0xfc, !PT ;  /* 0x000000001b007212 */ /* 0x000fce00078efcff */
.L_x_24:
[----:B------:R-:W-:Y:S05]  /*1ee0*/  BSYNC.RECONVERGENT B1 ;  /* 0x0000000000017941 */ /* 0x000fea0003800200 */
.L_x_23:
[----:B------:R-:W-:-:S04]  /*1ef0*/  IMAD.WIDE.U32 R20, R17, 0x2168c235, RZ ;  /* 0x2168c23511147825 */ /* 0x000fc800078e00ff */
[----:B------:R-:W-:Y:S01]  /*1f00*/  IMAD.MOV.U32 R22, RZ, RZ, R21 ;  /* 0x000000ffff167224 */ /* 0x000fe200078e0015 */
[----:B------:R-:W-:Y:S01]  /*1f10*/  IADD3 RZ, P1, PT, R20, R20, RZ ;  /* 0x0000001414ff7210 */ /* 0x000fe20007f3e0ff */
[----:B------:R-:W-:Y:S02]  /*1f20*/  IMAD.MOV.U32 R23, RZ, RZ, RZ ;  /* 0x000000ffff177224 */ /* 0x000fe400078e00ff */
[----:B------:R-:W-:-:S04]  /*1f30*/  IMAD.HI.U32 R10, R0, -0x36f0255e, RZ ;  /* 0xc90fdaa2000a7827 */ /* 0x000fc800078e00ff */
[----:B------:R-:W-:-:S04]  /*1f40*/  IMAD.WIDE.U32 R16, R17, -0x36f0255e, R22 ;  /* 0xc90fdaa211107825 */ /* 0x000fc800078e0016 */
[C---:B------:R-:W-:Y:S02]  /*1f50*/  IMAD R21, R0.reuse, -0x36f0255e, RZ ;  /* 0xc90fdaa200157824 */ /* 0x040fe400078e02ff */
[----:B------:R-:W-:-:S04]  /*1f60*/  IMAD.WIDE.U32 R16, P2, R0, 0x2168c235, R16 ;  /* 0x2168c23500107825 */ /* 0x000fc80007840010 */
[----:B------:R-:W-:Y:S01]  /*1f70*/  IMAD.X R0, RZ, RZ, R10, P2 ;  /* 0x000000ffff007224 */ /* 0x000fe200010e060a */
[----:B------:R-:W-:Y:S02]  /*1f80*/  IADD3 R10, P2, PT, R21, R17, RZ ;  /* 0x00000011150a7210 */ /* 0x000fe40007f5e0ff */
[----:B------:R-:W-:Y:S02]  /*1f90*/  IADD3.X RZ, P1, PT, R16, R16, RZ, P1, !PT ;  /* 0x0000001010ff7210 */ /* 0x000fe40000f3e4ff */
[C---:B------:R-:W-:Y:S01]  /*1fa0*/  ISETP.GT.U32.AND P3, PT, R10.reuse, RZ, PT ;  /* 0x000000ff0a00720c */ /* 0x040fe20003f64070 */
[----:B------:R-:W-:Y:S01]  /*1fb0*/  IMAD.X R0, RZ, RZ, R0, P2 ;  /* 0x000000ffff007224 */ /* 0x000fe200010e0600 */
[----:B------:R-:W-:-:S04]  /*1fc0*/  IADD3.X R17, P2, PT, R10, R10, RZ, P1, !PT ;  /* 0x0000000a0a117210 */ /* 0x000fc80000f5e4ff */
[C---:B------:R-:W-:Y:S01]  /*1fd0*/  ISETP.GT.AND.EX P1, PT, R0.reuse, RZ, PT, P3 ;  /* 0x000000ff0000720c */ /* 0x040fe20003f24330 */
[----:B------:R-:W-:-:S03]  /*1fe0*/  IMAD.X R21, R0, 0x1, R0, P2 ;  /* 0x0000000100157824 */ /* 0x000fc600010e0600 */
[----:B------:R-:W-:Y:S02]  /*1ff0*/  SEL R17, R17, R10, P1 ;  /* 0x0000000a11117207 */ /* 0x000fe40000800000 */
[----:B------:R-:W-:Y:S02]  /*2000*/  SEL R21, R21, R0, P1 ;  /* 0x0000000015157207 */ /* 0x000fe40000800000 */
[----:B------:R-:W-:Y:S02]  /*2010*/  IADD3 R0, P2, PT, R17, 0x1, RZ ;  /* 0x0000000111007810 */ /* 0x000fe40007f5e0ff */
[----:B------:R-:W-:Y:S02]  /*2020*/  SEL R10, RZ, 0xffffffff, !P1 ;  /* 0xffffffffff0a7807 */ /* 0x000fe40004800000 */
[----:B------:R-:W-:Y:S01]  /*2030*/  LOP3.LUT P1, R25, R25, 0x80000000, RZ, 0xc0, !PT ;  /* 0x8000000019197812 */ /* 0x000fe2000782c0ff */
[----:B------:R-:W-:Y:S02]  /*2040*/  IMAD.X R17, RZ, RZ, R21, P2 ;  /* 0x000000ffff117224 */ /* 0x000fe400010e0615 */
[----:B------:R-:W-:Y:S01]  /*2050*/  IMAD.IADD R10, R10, 0x1, -R11 ;  /* 0x000000010a0a7824 */ /* 0x000fe200078e0a0b */
[----:B------:R-:W-:-:S02]  /*2060*/  SHF.R.U32.HI R11, RZ, 0x1e, R9 ;  /* 0x0000001eff0b7819 */ /* 0x000fc40000011609 */
[----:B------:R-:W-:Y:S01]  /*2070*/  SHF.R.U64 R0, R0, 0xa, R17 ;  /* 0x0000000a00007819 */ /* 0x000fe20000001211 */
[----:B------:R-:W-:Y:S01]  /*2080*/  IMAD.SHL.U32 R10, R10, 0x100000, RZ ;  /* 0x001000000a0a7824 */ /* 0x000fe200078e00ff */
[----:B------:R-:W-:Y:S02]  /*2090*/  LEA.HI R8, R8, R11, RZ, 0x1 ;  /* 0x0000000b08087211 */ /* 0x000fe400078f08ff */
[----:B------:R-:W-:Y:S02]  /*20a0*/  IADD3 R0, P2, PT, R0, 0x1, RZ ;  /* 0x0000000100007810 */ /* 0x000fe40007f5e0ff */
[----:B------:R-:W-:Y:S01]  /*20b0*/  @!P0 LOP3.LUT R25, R25, 0x80000000, RZ, 0x3c, !PT ;  /* 0x8000000019198812 */ /* 0x000fe200078e3cff */
[----:B------:R-:W-:Y:S01]  /*20c0*/  @P1 IMAD.MOV R8, RZ, RZ, -R8 ;  /* 0x000000ffff081224 */ /* 0x000fe200078e0a08 */
[----:B------:R-:W-:-:S04]  /*20d0*/  LEA.HI.X R17, R17, RZ, RZ, 0x16, P2 ;  /* 0x000000ff11117211 */ /* 0x000fc800010fb4ff */
[--C-:B------:R-:W-:Y:S02]  /*20e0*/  SHF.R.U64 R0, R0, 0x1, R17.reuse ;  /* 0x0000000100007819 */ /* 0x100fe40000001211 */
[----:B------:R-:W-:Y:S02]  /*20f0*/  SHF.R.U32.HI R9, RZ, 0x1, R17 ;  /* 0x00000001ff097819 */ /* 0x000fe40000011611 */
[----:B------:R-:W-:-:S04]  /*2100*/  IADD3 R0, P2, P3, RZ, RZ, R0 ;  /* 0x000000ffff007210 */ /* 0x000fc80007b5e000 */
[----:B------:R-:W-:-:S04]  /*2110*/  IADD3.X R10, PT, PT, R10, 0x3fe00000, R9, P2, P3 ;  /* 0x3fe000000a0a7810 */ /* 0x000fc800017e6409 */
[----:B------:R-:W-:-:S07]  /*2120*/  LOP3.LUT R25, R10, R25, RZ, 0xfc, !PT ;  /* 0x000000190a197212 */ /* 0x000fce00078efcff */
.L_x_18:
[----:B------:R-:W-:Y:S02]  /*2130*/  IMAD.MOV.U32 R27, RZ, RZ, 0x0 ;  /* 0x00000000ff1b7424 */ /* 0x000fe400078e00ff */
[----:B------:R-:W-:Y:S02]  /*2140*/  IMAD.MOV.U32 R10, RZ, RZ, R8 ;  /* 0x000000ffff0a7224 */ /* 0x000fe400078e0008 */
[----:B------:R-:W-:Y:S02]  /*2150*/  IMAD.MOV.U32 R8, RZ, RZ, R0 ;  /* 0x000000ffff087224 */ /* 0x000fe400078e0000 */
[----:B------:R-:W-:Y:S01]  /*2160*/  IMAD.MOV.U32 R9, RZ, RZ, R25 ;  /* 0x000000ffff097224 */ /* 0x000fe200078e0019 */
[----:B------:R-:W-:Y:S06]  /*2170*/  RET.REL.NODEC R26 `(_Z6kernelILl1048576ELl1048576EEv4d3_tPS0_S1_Pd) ;  /* 0xffffffdc1aa07950 */ /* 0x000fec0003c3ffff */
.L_x_25:
[----:B------:R-:W-:-:S00]  /*2180*/  BRA `(.L_x_25) ;  /* 0xfffffffc00fc7947 */ /* 0x000fc0000383ffff */
[----:B------:R-:W-:-:S00]  /*2190*/  NOP ;  /* 0x0000000000007918 */ /* 0x000fc00000000000 */
        /* <DEDUP_REMOVED lines=14> */
.L_x_27:


//--------------------- .nv.global.init           --------------------------
	.section	.nv.global.init,"aw",@progbits
	.align	8
.nv.global.init:
	.type		__cudart_i2opi_d,@object
	.size		__cudart_i2opi_d,(.L_0 - __cudart_i2opi_d)
__cudart_i2opi_d:
        /*0000*/ 	.byte	0x08, 0x5d, 0x8d, 0x1f, 0xb1, 0x5f, 0xfb, 0x6b, 0xea, 0x92, 0x52, 0x8a, 0xf7, 0x39, 0x07, 0x3d
        /* <DEDUP_REMOVED lines=8> */
.L_0:


//--------------------- .nv.shared.reserved.0     --------------------------
	.section	.nv.shared.reserved.0,"aw",@nobits
	.weak		__nv_reservedSMEM_offset_0_alias
	.size		__nv_reservedSMEM_offset_0_alias, 0, 64
	.other		__nv_reservedSMEM_offset_0_alias,@"STO_CUDA_RESERVED_SHARED STV_DEFAULT"
__nv_reservedSMEM_offset_0_alias:
	.zero		0
	.zero		64


//--------------------- .nv.constant0._Z6kernelILl1048576ELl1048576EEv4d3_tPS0_S1_Pd --------------------------
	.section	.nv.constant0._Z6kernelILl1048576ELl1048576EEv4d3_tPS0_S1_Pd,"a",@progbits
	.sectionflags	@""
	.align	4
.nv.constant0._Z6kernelILl1048576ELl1048576EEv4d3_tPS0_S1_Pd:
	.zero		944


//--------------------- SYMBOLS --------------------------

	.type		.nv.reservedSmem.offset0,@object
	.size		.nv.reservedSmem.offset0,0x4
